//
// Generated by NVIDIA NVVM Compiler
//
// Compiler Build ID: CL-36424714
// Cuda compilation tools, release 13.0, V13.0.88
// Based on NVVM 20.0.0
//

.version 9.0
.target sm_100
.address_size 64

	// .globl	_Z11init_randomjP17curandStateXORWOW
.extern .func  (.param .b32 func_retval0) vprintf
(
	.param .b64 vprintf_param_0,
	.param .b64 vprintf_param_1
)
;
.func  (.param .b64 func_retval0) __internal_accurate_pow
(
	.param .b64 __internal_accurate_pow_param_0
)
;
.global .align 4 .b8 precalc_xorwow_matrix[102400];
.global .align 4 .b8 precalc_xorwow_offset_matrix[102400];
.global .align 4 .b8 mrg32k3aM1[2304];
.global .align 4 .b8 mrg32k3aM2[2304];
.global .align 4 .b8 mrg32k3aM1SubSeq[2016];
.global .align 4 .b8 mrg32k3aM2SubSeq[2016];
.global .align 4 .b8 mrg32k3aM1Seq[2304];
.global .align 4 .b8 mrg32k3aM2Seq[2304];
.const .align 8 .b8 __cr_lgamma_table[72];
.extern .shared .align 16 .b8 tree_length_buffer[];
.global .align 1 .b8 $str[34] = {69, 82, 82, 79, 82, 32, 69, 82, 82, 79, 82, 32, 69, 82, 82, 79, 82, 32, 69, 77, 80, 84, 89, 32, 49, 84, 82, 69, 69, 32, 37, 100, 10};
.global .align 1 .b8 $str$1[34] = {69, 82, 82, 79, 82, 32, 69, 82, 82, 79, 82, 32, 69, 82, 82, 79, 82, 32, 69, 77, 80, 84, 89, 32, 50, 84, 82, 69, 69, 32, 37, 100, 10};
.extern .shared .align 16 .b8 shared_min_max[];
.extern .shared .align 16 .b8 shared_num_valid_feat_buffer[];

.visible .entry _Z11init_randomjP17curandStateXORWOW(
	.param .u32 _Z11init_randomjP17curandStateXORWOW_param_0,
	.param .u64 .ptr .align 1 _Z11init_randomjP17curandStateXORWOW_param_1
)
{
	.reg .pred 	%p<24>;
	.reg .b32 	%r<409>;
	.reg .b64 	%rd<18>;

	ld.param.u32 	%r182, [_Z11init_randomjP17curandStateXORWOW_param_0];
	ld.param.u64 	%rd8, [_Z11init_randomjP17curandStateXORWOW_param_1];
	cvta.to.global.u64 	%rd9, %rd8;
	mov.u32 	%r183, %ctaid.x;
	mov.u32 	%r184, %ntid.x;
	mov.u32 	%r185, %tid.x;
	mad.lo.s32 	%r186, %r183, %r184, %r185;
	cvt.s64.s32 	%rd17, %r186;
	mul.wide.s32 	%rd10, %r186, 48;
	add.s64 	%rd2, %rd9, %rd10;
	xor.b32  	%r187, %r182, -1429050551;
	mul.lo.s32 	%r188, %r187, 1099087573;
	add.s32 	%r189, %r188, -638133224;
	add.s32 	%r190, %r188, 123456789;
	st.global.v2.u32 	[%rd2], {%r189, %r190};
	xor.b32  	%r191, %r188, 362436069;
	mov.b32 	%r192, -123459836;
	st.global.v2.u32 	[%rd2+8], {%r191, %r192};
	add.s32 	%r193, %r188, 5783321;
	mov.b32 	%r194, -589760388;
	st.global.v2.u32 	[%rd2+16], {%r194, %r193};
	setp.eq.s32 	%p1, %r186, 0;
	@%p1 bra 	$L__BB0_42;
	mov.b32 	%r315, 0;
	mov.u64 	%rd12, precalc_xorwow_matrix;
$L__BB0_2:
	and.b64  	%rd4, %rd17, 3;
	setp.eq.s64 	%p2, %rd4, 0;
	@%p2 bra 	$L__BB0_41;
	mul.wide.u32 	%rd11, %r315, 3200;
	add.s64 	%rd5, %rd12, %rd11;
	cvt.u32.u64 	%r2, %rd4;
	mov.b32 	%r316, 0;
$L__BB0_4:
	mov.b32 	%r329, 0;
	mov.u32 	%r330, %r329;
	mov.u32 	%r331, %r329;
	mov.u32 	%r332, %r329;
	mov.u32 	%r333, %r329;
	mov.u32 	%r322, %r329;
$L__BB0_5:
	mul.wide.u32 	%rd13, %r322, 4;
	add.s64 	%rd14, %rd2, %rd13;
	ld.global.u32 	%r10, [%rd14+4];
	shl.b32 	%r11, %r322, 5;
	mov.b32 	%r328, 0;
$L__BB0_6:
	.pragma "nounroll";
	shr.u32 	%r199, %r10, %r328;
	and.b32  	%r200, %r199, 1;
	setp.eq.b32 	%p3, %r200, 1;
	not.pred 	%p4, %p3;
	add.s32 	%r201, %r11, %r328;
	mul.lo.s32 	%r202, %r201, 5;
	mul.wide.u32 	%rd15, %r202, 4;
	add.s64 	%rd6, %rd5, %rd15;
	@%p4 bra 	$L__BB0_8;
	ld.global.u32 	%r203, [%rd6];
	xor.b32  	%r333, %r333, %r203;
	ld.global.u32 	%r204, [%rd6+4];
	xor.b32  	%r332, %r332, %r204;
	ld.global.u32 	%r205, [%rd6+8];
	xor.b32  	%r331, %r331, %r205;
	ld.global.u32 	%r206, [%rd6+12];
	xor.b32  	%r330, %r330, %r206;
	ld.global.u32 	%r207, [%rd6+16];
	xor.b32  	%r329, %r329, %r207;
$L__BB0_8:
	and.b32  	%r209, %r199, 2;
	setp.eq.s32 	%p5, %r209, 0;
	@%p5 bra 	$L__BB0_10;
	ld.global.u32 	%r210, [%rd6+20];
	xor.b32  	%r333, %r333, %r210;
	ld.global.u32 	%r211, [%rd6+24];
	xor.b32  	%r332, %r332, %r211;
	ld.global.u32 	%r212, [%rd6+28];
	xor.b32  	%r331, %r331, %r212;
	ld.global.u32 	%r213, [%rd6+32];
	xor.b32  	%r330, %r330, %r213;
	ld.global.u32 	%r214, [%rd6+36];
	xor.b32  	%r329, %r329, %r214;
$L__BB0_10:
	and.b32  	%r216, %r199, 4;
	setp.eq.s32 	%p6, %r216, 0;
	@%p6 bra 	$L__BB0_12;
	ld.global.u32 	%r217, [%rd6+40];
	xor.b32  	%r333, %r333, %r217;
	ld.global.u32 	%r218, [%rd6+44];
	xor.b32  	%r332, %r332, %r218;
	ld.global.u32 	%r219, [%rd6+48];
	xor.b32  	%r331, %r331, %r219;
	ld.global.u32 	%r220, [%rd6+52];
	xor.b32  	%r330, %r330, %r220;
	ld.global.u32 	%r221, [%rd6+56];
	xor.b32  	%r329, %r329, %r221;
$L__BB0_12:
	and.b32  	%r223, %r199, 8;
	setp.eq.s32 	%p7, %r223, 0;
	@%p7 bra 	$L__BB0_14;
	ld.global.u32 	%r224, [%rd6+60];
	xor.b32  	%r333, %r333, %r224;
	ld.global.u32 	%r225, [%rd6+64];
	xor.b32  	%r332, %r332, %r225;
	ld.global.u32 	%r226, [%rd6+68];
	xor.b32  	%r331, %r331, %r226;
	ld.global.u32 	%r227, [%rd6+72];
	xor.b32  	%r330, %r330, %r227;
	ld.global.u32 	%r228, [%rd6+76];
	xor.b32  	%r329, %r329, %r228;
$L__BB0_14:
	and.b32  	%r230, %r199, 16;
	setp.eq.s32 	%p8, %r230, 0;
	@%p8 bra 	$L__BB0_16;
	ld.global.u32 	%r231, [%rd6+80];
	xor.b32  	%r333, %r333, %r231;
	ld.global.u32 	%r232, [%rd6+84];
	xor.b32  	%r332, %r332, %r232;
	ld.global.u32 	%r233, [%rd6+88];
	xor.b32  	%r331, %r331, %r233;
	ld.global.u32 	%r234, [%rd6+92];
	xor.b32  	%r330, %r330, %r234;
	ld.global.u32 	%r235, [%rd6+96];
	xor.b32  	%r329, %r329, %r235;
$L__BB0_16:
	and.b32  	%r237, %r199, 32;
	setp.eq.s32 	%p9, %r237, 0;
	@%p9 bra 	$L__BB0_18;
	ld.global.u32 	%r238, [%rd6+100];
	xor.b32  	%r333, %r333, %r238;
	ld.global.u32 	%r239, [%rd6+104];
	xor.b32  	%r332, %r332, %r239;
	ld.global.u32 	%r240, [%rd6+108];
	xor.b32  	%r331, %r331, %r240;
	ld.global.u32 	%r241, [%rd6+112];
	xor.b32  	%r330, %r330, %r241;
	ld.global.u32 	%r242, [%rd6+116];
	xor.b32  	%r329, %r329, %r242;
$L__BB0_18:
	and.b32  	%r244, %r199, 64;
	setp.eq.s32 	%p10, %r244, 0;
	@%p10 bra 	$L__BB0_20;
	ld.global.u32 	%r245, [%rd6+120];
	xor.b32  	%r333, %r333, %r245;
	ld.global.u32 	%r246, [%rd6+124];
	xor.b32  	%r332, %r332, %r246;
	ld.global.u32 	%r247, [%rd6+128];
	xor.b32  	%r331, %r331, %r247;
	ld.global.u32 	%r248, [%rd6+132];
	xor.b32  	%r330, %r330, %r248;
	ld.global.u32 	%r249, [%rd6+136];
	xor.b32  	%r329, %r329, %r249;
$L__BB0_20:
	and.b32  	%r251, %r199, 128;
	setp.eq.s32 	%p11, %r251, 0;
	@%p11 bra 	$L__BB0_22;
	ld.global.u32 	%r252, [%rd6+140];
	xor.b32  	%r333, %r333, %r252;
	ld.global.u32 	%r253, [%rd6+144];
	xor.b32  	%r332, %r332, %r253;
	ld.global.u32 	%r254, [%rd6+148];
	xor.b32  	%r331, %r331, %r254;
	ld.global.u32 	%r255, [%rd6+152];
	xor.b32  	%r330, %r330, %r255;
	ld.global.u32 	%r256, [%rd6+156];
	xor.b32  	%r329, %r329, %r256;
$L__BB0_22:
	and.b32  	%r258, %r199, 256;
	setp.eq.s32 	%p12, %r258, 0;
	@%p12 bra 	$L__BB0_24;
	ld.global.u32 	%r259, [%rd6+160];
	xor.b32  	%r333, %r333, %r259;
	ld.global.u32 	%r260, [%rd6+164];
	xor.b32  	%r332, %r332, %r260;
	ld.global.u32 	%r261, [%rd6+168];
	xor.b32  	%r331, %r331, %r261;
	ld.global.u32 	%r262, [%rd6+172];
	xor.b32  	%r330, %r330, %r262;
	ld.global.u32 	%r263, [%rd6+176];
	xor.b32  	%r329, %r329, %r263;
$L__BB0_24:
	and.b32  	%r265, %r199, 512;
	setp.eq.s32 	%p13, %r265, 0;
	@%p13 bra 	$L__BB0_26;
	ld.global.u32 	%r266, [%rd6+180];
	xor.b32  	%r333, %r333, %r266;
	ld.global.u32 	%r267, [%rd6+184];
	xor.b32  	%r332, %r332, %r267;
	ld.global.u32 	%r268, [%rd6+188];
	xor.b32  	%r331, %r331, %r268;
	ld.global.u32 	%r269, [%rd6+192];
	xor.b32  	%r330, %r330, %r269;
	ld.global.u32 	%r270, [%rd6+196];
	xor.b32  	%r329, %r329, %r270;
$L__BB0_26:
	and.b32  	%r272, %r199, 1024;
	setp.eq.s32 	%p14, %r272, 0;
	@%p14 bra 	$L__BB0_28;
	ld.global.u32 	%r273, [%rd6+200];
	xor.b32  	%r333, %r333, %r273;
	ld.global.u32 	%r274, [%rd6+204];
	xor.b32  	%r332, %r332, %r274;
	ld.global.u32 	%r275, [%rd6+208];
	xor.b32  	%r331, %r331, %r275;
	ld.global.u32 	%r276, [%rd6+212];
	xor.b32  	%r330, %r330, %r276;
	ld.global.u32 	%r277, [%rd6+216];
	xor.b32  	%r329, %r329, %r277;
$L__BB0_28:
	and.b32  	%r279, %r199, 2048;
	setp.eq.s32 	%p15, %r279, 0;
	@%p15 bra 	$L__BB0_30;
	ld.global.u32 	%r280, [%rd6+220];
	xor.b32  	%r333, %r333, %r280;
	ld.global.u32 	%r281, [%rd6+224];
	xor.b32  	%r332, %r332, %r281;
	ld.global.u32 	%r282, [%rd6+228];
	xor.b32  	%r331, %r331, %r282;
	ld.global.u32 	%r283, [%rd6+232];
	xor.b32  	%r330, %r330, %r283;
	ld.global.u32 	%r284, [%rd6+236];
	xor.b32  	%r329, %r329, %r284;
$L__BB0_30:
	and.b32  	%r286, %r199, 4096;
	setp.eq.s32 	%p16, %r286, 0;
	@%p16 bra 	$L__BB0_32;
	ld.global.u32 	%r287, [%rd6+240];
	xor.b32  	%r333, %r333, %r287;
	ld.global.u32 	%r288, [%rd6+244];
	xor.b32  	%r332, %r332, %r288;
	ld.global.u32 	%r289, [%rd6+248];
	xor.b32  	%r331, %r331, %r289;
	ld.global.u32 	%r290, [%rd6+252];
	xor.b32  	%r330, %r330, %r290;
	ld.global.u32 	%r291, [%rd6+256];
	xor.b32  	%r329, %r329, %r291;
$L__BB0_32:
	and.b32  	%r293, %r199, 8192;
	setp.eq.s32 	%p17, %r293, 0;
	@%p17 bra 	$L__BB0_34;
	ld.global.u32 	%r294, [%rd6+260];
	xor.b32  	%r333, %r333, %r294;
	ld.global.u32 	%r295, [%rd6+264];
	xor.b32  	%r332, %r332, %r295;
	ld.global.u32 	%r296, [%rd6+268];
	xor.b32  	%r331, %r331, %r296;
	ld.global.u32 	%r297, [%rd6+272];
	xor.b32  	%r330, %r330, %r297;
	ld.global.u32 	%r298, [%rd6+276];
	xor.b32  	%r329, %r329, %r298;
$L__BB0_34:
	and.b32  	%r300, %r199, 16384;
	setp.eq.s32 	%p18, %r300, 0;
	@%p18 bra 	$L__BB0_36;
	ld.global.u32 	%r301, [%rd6+280];
	xor.b32  	%r333, %r333, %r301;
	ld.global.u32 	%r302, [%rd6+284];
	xor.b32  	%r332, %r332, %r302;
	ld.global.u32 	%r303, [%rd6+288];
	xor.b32  	%r331, %r331, %r303;
	ld.global.u32 	%r304, [%rd6+292];
	xor.b32  	%r330, %r330, %r304;
	ld.global.u32 	%r305, [%rd6+296];
	xor.b32  	%r329, %r329, %r305;
$L__BB0_36:
	and.b32  	%r307, %r199, 32768;
	setp.eq.s32 	%p19, %r307, 0;
	@%p19 bra 	$L__BB0_38;
	ld.global.u32 	%r308, [%rd6+300];
	xor.b32  	%r333, %r333, %r308;
	ld.global.u32 	%r309, [%rd6+304];
	xor.b32  	%r332, %r332, %r309;
	ld.global.u32 	%r310, [%rd6+308];
	xor.b32  	%r331, %r331, %r310;
	ld.global.u32 	%r311, [%rd6+312];
	xor.b32  	%r330, %r330, %r311;
	ld.global.u32 	%r312, [%rd6+316];
	xor.b32  	%r329, %r329, %r312;
$L__BB0_38:
	add.s32 	%r328, %r328, 16;
	setp.ne.s32 	%p20, %r328, 32;
	@%p20 bra 	$L__BB0_6;
	mad.lo.s32 	%r313, %r322, -31, %r11;
	add.s32 	%r322, %r313, 1;
	setp.ne.s32 	%p21, %r322, 5;
	@%p21 bra 	$L__BB0_5;
	st.global.u32 	[%rd2+4], %r333;
	st.global.u32 	[%rd2+8], %r332;
	st.global.u32 	[%rd2+12], %r331;
	st.global.u32 	[%rd2+16], %r330;
	st.global.u32 	[%rd2+20], %r329;
	add.s32 	%r316, %r316, 1;
	setp.lt.u32 	%p22, %r316, %r2;
	@%p22 bra 	$L__BB0_4;
$L__BB0_41:
	shr.u64 	%rd7, %rd17, 2;
	add.s32 	%r315, %r315, 1;
	setp.gt.u64 	%p23, %rd17, 3;
	mov.u64 	%rd17, %rd7;
	@%p23 bra 	$L__BB0_2;
$L__BB0_42:
	mov.b32 	%r314, 0;
	st.global.v2.u32 	[%rd2+24], {%r314, %r314};
	st.global.u32 	[%rd2+32], %r314;
	mov.b64 	%rd16, 0;
	st.global.u64 	[%rd2+40], %rd16;
	ret;

}
	// .globl	_Z19get_max_tree_lengthPiiS_
.visible .entry _Z19get_max_tree_lengthPiiS_(
	.param .u64 .ptr .align 1 _Z19get_max_tree_lengthPiiS__param_0,
	.param .u32 _Z19get_max_tree_lengthPiiS__param_1,
	.param .u64 .ptr .align 1 _Z19get_max_tree_lengthPiiS__param_2
)
{
	.reg .pred 	%p<7>;
	.reg .b32 	%r<19>;
	.reg .b64 	%rd<7>;

	ld.param.u64 	%rd1, [_Z19get_max_tree_lengthPiiS__param_0];
	ld.param.u32 	%r10, [_Z19get_max_tree_lengthPiiS__param_1];
	ld.param.u64 	%rd2, [_Z19get_max_tree_lengthPiiS__param_2];
	mov.u32 	%r1, %tid.x;
	setp.ge.u32 	%p1, %r1, %r10;
	mov.b32 	%r17, -1;
	@%p1 bra 	$L__BB1_2;
	cvta.to.global.u64 	%rd3, %rd1;
	mul.wide.u32 	%rd4, %r1, 4;
	add.s64 	%rd5, %rd3, %rd4;
	ld.global.u32 	%r17, [%rd5];
$L__BB1_2:
	shl.b32 	%r11, %r1, 2;
	mov.u32 	%r12, tree_length_buffer;
	add.s32 	%r4, %r12, %r11;
	st.shared.u32 	[%r4], %r17;
	mov.u32 	%r18, %ntid.x;
	setp.lt.u32 	%p2, %r18, 2;
	@%p2 bra 	$L__BB1_7;
$L__BB1_3:
	mov.u32 	%r6, %r18;
	shr.u32 	%r18, %r6, 1;
	bar.sync 	0;
	setp.ge.u32 	%p3, %r1, %r18;
	@%p3 bra 	$L__BB1_6;
	shl.b32 	%r13, %r18, 2;
	add.s32 	%r14, %r4, %r13;
	ld.shared.u32 	%r8, [%r14];
	ld.shared.u32 	%r15, [%r4];
	setp.le.s32 	%p4, %r8, %r15;
	@%p4 bra 	$L__BB1_6;
	st.shared.u32 	[%r4], %r8;
$L__BB1_6:
	setp.gt.u32 	%p5, %r6, 3;
	@%p5 bra 	$L__BB1_3;
$L__BB1_7:
	setp.ne.s32 	%p6, %r1, 0;
	@%p6 bra 	$L__BB1_9;
	ld.shared.u32 	%r16, [tree_length_buffer];
	cvta.to.global.u64 	%rd6, %rd2;
	st.global.u32 	[%rd6], %r16;
$L__BB1_9:
	ret;

}
	// .globl	_Z23kernel_initialize_treesPfPii
.visible .entry _Z23kernel_initialize_treesPfPii(
	.param .u64 .ptr .align 1 _Z23kernel_initialize_treesPfPii_param_0,
	.param .u64 .ptr .align 1 _Z23kernel_initialize_treesPfPii_param_1,
	.param .u32 _Z23kernel_initialize_treesPfPii_param_2
)
{
	.reg .b32 	%r<10>;
	.reg .b64 	%rd<11>;

	ld.param.u64 	%rd1, [_Z23kernel_initialize_treesPfPii_param_0];
	ld.param.u64 	%rd2, [_Z23kernel_initialize_treesPfPii_param_1];
	ld.param.u32 	%r1, [_Z23kernel_initialize_treesPfPii_param_2];
	cvta.to.global.u64 	%rd3, %rd2;
	cvta.to.global.u64 	%rd4, %rd1;
	mov.u32 	%r2, %tid.x;
	mul.lo.s32 	%r3, %r2, %r1;
	mul.lo.s32 	%r4, %r3, 6;
	add.s32 	%r5, %r4, 2;
	mul.wide.u32 	%rd5, %r5, 4;
	add.s64 	%rd6, %rd4, %rd5;
	mov.b32 	%r6, 0;
	st.global.u32 	[%rd6], %r6;
	st.global.u32 	[%rd6+4], %r6;
	add.s32 	%r7, %r4, 5;
	mul.wide.u32 	%rd7, %r7, 4;
	add.s64 	%rd8, %rd4, %rd7;
	st.global.u32 	[%rd8], %r6;
	mov.b32 	%r8, -1082130432;
	st.global.u32 	[%rd8+-4], %r8;
	mul.wide.u32 	%rd9, %r2, 4;
	add.s64 	%rd10, %rd3, %rd9;
	mov.b32 	%r9, 1;
	st.global.u32 	[%rd10], %r9;
	ret;

}
	// .globl	_Z27kernel_initialize_batch_posPiii
.visible .entry _Z27kernel_initialize_batch_posPiii(
	.param .u64 .ptr .align 1 _Z27kernel_initialize_batch_posPiii_param_0,
	.param .u32 _Z27kernel_initialize_batch_posPiii_param_1,
	.param .u32 _Z27kernel_initialize_batch_posPiii_param_2
)
{
	.reg .pred 	%p<3>;
	.reg .b32 	%r<11>;
	.reg .b64 	%rd<5>;

	ld.param.u64 	%rd2, [_Z27kernel_initialize_batch_posPiii_param_0];
	ld.param.u32 	%r6, [_Z27kernel_initialize_batch_posPiii_param_1];
	mov.u32 	%r10, %tid.x;
	setp.ge.s32 	%p1, %r10, %r6;
	@%p1 bra 	$L__BB3_3;
	mov.u32 	%r7, %ctaid.x;
	mul.lo.s32 	%r2, %r6, %r7;
	mov.u32 	%r3, %ntid.x;
	cvta.to.global.u64 	%rd1, %rd2;
$L__BB3_2:
	add.s32 	%r8, %r10, %r2;
	mul.wide.u32 	%rd3, %r8, 4;
	add.s64 	%rd4, %rd1, %rd3;
	mov.b32 	%r9, 0;
	st.global.u32 	[%rd4], %r9;
	add.s32 	%r10, %r10, %r3;
	setp.lt.s32 	%p2, %r10, %r6;
	@%p2 bra 	$L__BB3_2;
$L__BB3_3:
	ret;

}
	// .globl	_Z27kernel_refresh_tree_is_donePiS_i
.visible .entry _Z27kernel_refresh_tree_is_donePiS_i(
	.param .u64 .ptr .align 1 _Z27kernel_refresh_tree_is_donePiS_i_param_0,
	.param .u64 .ptr .align 1 _Z27kernel_refresh_tree_is_donePiS_i_param_1,
	.param .u32 _Z27kernel_refresh_tree_is_donePiS_i_param_2
)
{
	.reg .pred 	%p<2>;
	.reg .b32 	%r<5>;
	.reg .b64 	%rd<8>;

	ld.param.u64 	%rd1, [_Z27kernel_refresh_tree_is_donePiS_i_param_0];
	ld.param.u64 	%rd2, [_Z27kernel_refresh_tree_is_donePiS_i_param_1];
	ld.param.u32 	%r1, [_Z27kernel_refresh_tree_is_donePiS_i_param_2];
	cvta.to.global.u64 	%rd3, %rd2;
	cvta.to.global.u64 	%rd4, %rd1;
	mov.u32 	%r2, %tid.x;
	mul.wide.u32 	%rd5, %r2, 4;
	add.s64 	%rd6, %rd4, %rd5;
	ld.global.u32 	%r3, [%rd6];
	setp.ge.s32 	%p1, %r1, %r3;
	selp.u32 	%r4, 1, 0, %p1;
	add.s64 	%rd7, %rd3, %rd5;
	st.global.u32 	[%rd7], %r4;
	ret;

}
	// .globl	_Z21kernel_traverse_treesPfS_iiPi
.visible .entry _Z21kernel_traverse_treesPfS_iiPi(
	.param .u64 .ptr .align 1 _Z21kernel_traverse_treesPfS_iiPi_param_0,
	.param .u64 .ptr .align 1 _Z21kernel_traverse_treesPfS_iiPi_param_1,
	.param .u32 _Z21kernel_traverse_treesPfS_iiPi_param_2,
	.param .u32 _Z21kernel_traverse_treesPfS_iiPi_param_3,
	.param .u64 .ptr .align 1 _Z21kernel_traverse_treesPfS_iiPi_param_4
)
{
	.reg .pred 	%p<4>;
	.reg .b32 	%r<21>;
	.reg .b32 	%f<5>;
	.reg .b64 	%rd<15>;

	ld.param.u64 	%rd3, [_Z21kernel_traverse_treesPfS_iiPi_param_0];
	ld.param.u64 	%rd4, [_Z21kernel_traverse_treesPfS_iiPi_param_1];
	ld.param.u32 	%r9, [_Z21kernel_traverse_treesPfS_iiPi_param_2];
	ld.param.u32 	%r8, [_Z21kernel_traverse_treesPfS_iiPi_param_3];
	ld.param.u64 	%rd5, [_Z21kernel_traverse_treesPfS_iiPi_param_4];
	mov.u32 	%r10, %tid.x;
	mov.u32 	%r11, %ctaid.x;
	mov.u32 	%r12, %ntid.x;
	mad.lo.s32 	%r1, %r11, %r12, %r10;
	mul.lo.s32 	%r13, %r8, %r9;
	setp.ge.s32 	%p1, %r1, %r13;
	@%p1 bra 	$L__BB5_4;
	div.s32 	%r3, %r1, %r8;
	mul.lo.s32 	%r15, %r3, %r8;
	sub.s32 	%r2, %r1, %r15;
	shl.b32 	%r4, %r3, 2;
	mul.lo.s32 	%r5, %r2, 600;
	cvta.to.global.u64 	%rd1, %rd3;
	cvta.to.global.u64 	%rd2, %rd4;
	mov.b32 	%r20, 0;
$L__BB5_2:
	mov.u32 	%r6, %r20;
	mad.lo.s32 	%r16, %r6, 6, %r5;
	mul.wide.s32 	%rd6, %r16, 4;
	add.s64 	%rd7, %rd1, %rd6;
	ld.global.f32 	%f1, [%rd7];
	cvt.rzi.s32.f32 	%r17, %f1;
	add.s32 	%r18, %r4, %r17;
	mul.wide.s32 	%rd8, %r18, 4;
	add.s64 	%rd9, %rd2, %rd8;
	ld.global.f32 	%f2, [%rd9];
	ld.global.f32 	%f3, [%rd7+4];
	setp.lt.f32 	%p2, %f2, %f3;
	selp.b64 	%rd10, 8, 12, %p2;
	add.s64 	%rd11, %rd7, %rd10;
	ld.global.f32 	%f4, [%rd11];
	cvt.rzi.s32.f32 	%r20, %f4;
	setp.ne.s32 	%p3, %r20, %r6;
	@%p3 bra 	$L__BB5_2;
	mad.lo.s32 	%r19, %r2, 100, %r3;
	cvta.to.global.u64 	%rd12, %rd5;
	mul.wide.s32 	%rd13, %r19, 4;
	add.s64 	%rd14, %rd12, %rd13;
	st.global.u32 	[%rd14], %r6;
$L__BB5_4:
	ret;

}
	// .globl	_Z20kernel_advance_treesPfS_iiiPi
.visible .entry _Z20kernel_advance_treesPfS_iiiPi(
	.param .u64 .ptr .align 1 _Z20kernel_advance_treesPfS_iiiPi_param_0,
	.param .u64 .ptr .align 1 _Z20kernel_advance_treesPfS_iiiPi_param_1,
	.param .u32 _Z20kernel_advance_treesPfS_iiiPi_param_2,
	.param .u32 _Z20kernel_advance_treesPfS_iiiPi_param_3,
	.param .u32 _Z20kernel_advance_treesPfS_iiiPi_param_4,
	.param .u64 .ptr .align 1 _Z20kernel_advance_treesPfS_iiiPi_param_5
)
{
	.reg .pred 	%p<4>;
	.reg .b32 	%r<21>;
	.reg .b32 	%f<5>;
	.reg .b64 	%rd<15>;

	ld.param.u64 	%rd4, [_Z20kernel_advance_treesPfS_iiiPi_param_0];
	ld.param.u64 	%rd5, [_Z20kernel_advance_treesPfS_iiiPi_param_1];
	ld.param.u32 	%r7, [_Z20kernel_advance_treesPfS_iiiPi_param_2];
	ld.param.u32 	%r8, [_Z20kernel_advance_treesPfS_iiiPi_param_3];
	ld.param.u64 	%rd6, [_Z20kernel_advance_treesPfS_iiiPi_param_5];
	mov.u32 	%r20, %tid.x;
	setp.ge.s32 	%p1, %r20, %r7;
	@%p1 bra 	$L__BB6_3;
	cvta.to.global.u64 	%rd1, %rd4;
	mov.u32 	%r9, %ctaid.x;
	mul.lo.s32 	%r2, %r9, 100;
	mul.lo.s32 	%r3, %r8, %r9;
	mov.u32 	%r4, %ntid.x;
	cvta.to.global.u64 	%rd2, %rd6;
	cvta.to.global.u64 	%rd3, %rd5;
$L__BB6_2:
	add.s32 	%r10, %r20, %r2;
	mul.wide.u32 	%rd7, %r10, 4;
	add.s64 	%rd8, %rd2, %rd7;
	ld.global.u32 	%r11, [%rd8];
	shl.b32 	%r12, %r20, 2;
	add.s32 	%r13, %r11, %r3;
	mul.lo.s32 	%r14, %r13, 6;
	mul.wide.u32 	%rd9, %r14, 4;
	add.s64 	%rd10, %rd1, %rd9;
	ld.global.f32 	%f1, [%rd10];
	cvt.rzi.s32.f32 	%r15, %f1;
	add.s32 	%r16, %r12, %r15;
	mul.wide.s32 	%rd11, %r16, 4;
	add.s64 	%rd12, %rd3, %rd11;
	ld.global.f32 	%f2, [%rd12];
	ld.global.f32 	%f3, [%rd10+4];
	setp.lt.f32 	%p2, %f2, %f3;
	selp.b32 	%r17, 2, 3, %p2;
	add.s32 	%r18, %r17, %r14;
	mul.wide.u32 	%rd13, %r18, 4;
	add.s64 	%rd14, %rd1, %rd13;
	ld.global.f32 	%f4, [%rd14];
	cvt.rzi.s32.f32 	%r19, %f4;
	st.global.u32 	[%rd8], %r19;
	add.s32 	%r20, %r20, %r4;
	setp.lt.s32 	%p3, %r20, %r7;
	@%p3 bra 	$L__BB6_2;
$L__BB6_3:
	ret;

}
	// .globl	_Z29kernel_check_node_terminationPfiS_PiiS0_S0_
.visible .entry _Z29kernel_check_node_terminationPfiS_PiiS0_S0_(
	.param .u64 .ptr .align 1 _Z29kernel_check_node_terminationPfiS_PiiS0_S0__param_0,
	.param .u32 _Z29kernel_check_node_terminationPfiS_PiiS0_S0__param_1,
	.param .u64 .ptr .align 1 _Z29kernel_check_node_terminationPfiS_PiiS0_S0__param_2,
	.param .u64 .ptr .align 1 _Z29kernel_check_node_terminationPfiS_PiiS0_S0__param_3,
	.param .u32 _Z29kernel_check_node_terminationPfiS_PiiS0_S0__param_4,
	.param .u64 .ptr .align 1 _Z29kernel_check_node_terminationPfiS_PiiS0_S0__param_5,
	.param .u64 .ptr .align 1 _Z29kernel_check_node_terminationPfiS_PiiS0_S0__param_6
)
{
	.local .align 8 .b8 	__local_depot7[8];
	.reg .b64 	%SP;
	.reg .b64 	%SPL;
	.reg .pred 	%p<24>;
	.reg .b32 	%r<48>;
	.reg .b32 	%f<6>;
	.reg .b64 	%rd<29>;

	mov.u64 	%SPL, __local_depot7;
	cvta.local.u64 	%SP, %SPL;
	ld.param.u64 	%rd6, [_Z29kernel_check_node_terminationPfiS_PiiS0_S0__param_0];
	ld.param.u32 	%r16, [_Z29kernel_check_node_terminationPfiS_PiiS0_S0__param_1];
	ld.param.u64 	%rd7, [_Z29kernel_check_node_terminationPfiS_PiiS0_S0__param_2];
	ld.param.u64 	%rd8, [_Z29kernel_check_node_terminationPfiS_PiiS0_S0__param_3];
	ld.param.u32 	%r17, [_Z29kernel_check_node_terminationPfiS_PiiS0_S0__param_4];
	ld.param.u64 	%rd9, [_Z29kernel_check_node_terminationPfiS_PiiS0_S0__param_5];
	ld.param.u64 	%rd10, [_Z29kernel_check_node_terminationPfiS_PiiS0_S0__param_6];
	cvta.to.global.u64 	%rd1, %rd9;
	cvta.to.global.u64 	%rd11, %rd10;
	mov.u32 	%r1, %tid.x;
	mul.wide.u32 	%rd12, %r1, 4;
	add.s64 	%rd13, %rd11, %rd12;
	ld.global.u32 	%r18, [%rd13];
	setp.eq.s32 	%p2, %r18, 1;
	@%p2 bra 	$L__BB7_21;
	mul.lo.s32 	%r2, %r1, 100;
	cvta.to.global.u64 	%rd2, %rd8;
	cvta.to.global.u64 	%rd3, %rd7;
	mov.b32 	%r41, 1;
	mov.b32 	%r45, -1;
$L__BB7_2:
	add.s32 	%r21, %r41, %r2;
	mul.wide.u32 	%rd14, %r21, 4;
	add.s64 	%rd4, %rd2, %rd14;
	ld.global.u32 	%r22, [%rd4];
	setp.ne.s32 	%p3, %r22, %r17;
	mul.wide.u32 	%rd15, %r41, 4;
	add.s64 	%rd5, %rd3, %rd15;
	mov.u32 	%r46, %r45;
	@%p3 bra 	$L__BB7_5;
	ld.global.f32 	%f1, [%rd5];
	cvt.rzi.s32.f32 	%r46, %f1;
	setp.eq.s32 	%p4, %r45, -1;
	@%p4 bra 	$L__BB7_5;
	setp.ne.s32 	%p6, %r45, %r46;
	mov.b32 	%r47, 1;
	mov.pred 	%p23, 0;
	mov.u32 	%r46, %r45;
	@%p6 bra 	$L__BB7_16;
$L__BB7_5:
	ld.global.u32 	%r24, [%rd4+4];
	setp.ne.s32 	%p7, %r24, %r17;
	mov.u32 	%r43, %r46;
	@%p7 bra 	$L__BB7_8;
	ld.global.f32 	%f2, [%rd5+4];
	cvt.rzi.s32.f32 	%r43, %f2;
	setp.eq.s32 	%p8, %r46, -1;
	@%p8 bra 	$L__BB7_8;
	setp.ne.s32 	%p10, %r46, %r43;
	mov.b32 	%r47, 1;
	mov.pred 	%p23, 0;
	mov.u32 	%r43, %r46;
	@%p10 bra 	$L__BB7_16;
$L__BB7_8:
	ld.global.u32 	%r26, [%rd4+8];
	setp.ne.s32 	%p11, %r26, %r17;
	mov.u32 	%r46, %r43;
	@%p11 bra 	$L__BB7_11;
	ld.global.f32 	%f3, [%rd5+8];
	cvt.rzi.s32.f32 	%r46, %f3;
	setp.eq.s32 	%p12, %r43, -1;
	@%p12 bra 	$L__BB7_11;
	setp.ne.s32 	%p14, %r43, %r46;
	mov.b32 	%r47, 1;
	mov.pred 	%p23, 0;
	mov.u32 	%r46, %r43;
	@%p14 bra 	$L__BB7_16;
$L__BB7_11:
	setp.eq.s32 	%p16, %r41, 97;
	mov.b32 	%r47, 0;
	mov.pred 	%p23, -1;
	@%p16 bra 	$L__BB7_16;
	ld.global.u32 	%r29, [%rd4+12];
	setp.ne.s32 	%p17, %r29, %r17;
	mov.u32 	%r45, %r46;
	@%p17 bra 	$L__BB7_15;
	ld.global.f32 	%f4, [%rd5+12];
	cvt.rzi.s32.f32 	%r45, %f4;
	setp.eq.s32 	%p18, %r46, -1;
	@%p18 bra 	$L__BB7_15;
	setp.ne.s32 	%p20, %r46, %r45;
	mov.b32 	%r47, 1;
	mov.pred 	%p23, 0;
	mov.u32 	%r45, %r46;
	@%p20 bra 	$L__BB7_16;
$L__BB7_15:
	add.s32 	%r41, %r41, 4;
	bra.uni 	$L__BB7_2;
$L__BB7_16:
	add.s64 	%rd17, %rd1, %rd12;
	st.global.u32 	[%rd17], %r47;
	setp.ne.s32 	%p21, %r46, -1;
	@%p21 bra 	$L__BB7_18;
	add.u64 	%rd18, %SP, 0;
	add.u64 	%rd19, %SPL, 0;
	st.local.u32 	[%rd19], %r1;
	mov.u64 	%rd20, $str;
	cvta.global.u64 	%rd21, %rd20;
	{ // callseq 0, 0
	.param .b64 param0;
	st.param.b64 	[param0], %rd21;
	.param .b64 param1;
	st.param.b64 	[param1], %rd18;
	.param .b32 retval0;
	call.uni (retval0), 
	vprintf, 
	(
	param0, 
	param1
	);
	ld.param.b32 	%r31, [retval0];
	} // callseq 0
	st.local.u32 	[%rd19], %r1;
	mov.u64 	%rd22, $str$1;
	cvta.global.u64 	%rd23, %rd22;
	{ // callseq 1, 0
	.param .b64 param0;
	st.param.b64 	[param0], %rd23;
	.param .b64 param1;
	st.param.b64 	[param1], %rd18;
	.param .b32 retval0;
	call.uni (retval0), 
	vprintf, 
	(
	param0, 
	param1
	);
	ld.param.b32 	%r33, [retval0];
	} // callseq 1
	st.local.u32 	[%rd19], %r1;
	{ // callseq 2, 0
	.param .b64 param0;
	st.param.b64 	[param0], %rd23;
	.param .b64 param1;
	st.param.b64 	[param1], %rd18;
	.param .b32 retval0;
	call.uni (retval0), 
	vprintf, 
	(
	param0, 
	param1
	);
	ld.param.b32 	%r35, [retval0];
	} // callseq 2
$L__BB7_18:
	not.pred 	%p22, %p23;
	@%p22 bra 	$L__BB7_20;
	cvt.rn.f32.s32 	%f5, %r46;
	mad.lo.s32 	%r37, %r16, %r1, %r17;
	mad.lo.s32 	%r38, %r37, 6, 4;
	cvta.to.global.u64 	%rd24, %rd6;
	mul.wide.u32 	%rd25, %r38, 4;
	add.s64 	%rd26, %rd24, %rd25;
	st.global.f32 	[%rd26], %f5;
$L__BB7_20:
	ret;
$L__BB7_21:
	add.s64 	%rd28, %rd1, %rd12;
	mov.b32 	%r39, 0;
	st.global.u32 	[%rd28], %r39;
	bra.uni 	$L__BB7_20;

}
	// .globl	_Z22kernel_collect_min_maxPfPiiiiS_
.visible .entry _Z22kernel_collect_min_maxPfPiiiiS_(
	.param .u64 .ptr .align 1 _Z22kernel_collect_min_maxPfPiiiiS__param_0,
	.param .u64 .ptr .align 1 _Z22kernel_collect_min_maxPfPiiiiS__param_1,
	.param .u32 _Z22kernel_collect_min_maxPfPiiiiS__param_2,
	.param .u32 _Z22kernel_collect_min_maxPfPiiiiS__param_3,
	.param .u32 _Z22kernel_collect_min_maxPfPiiiiS__param_4,
	.param .u64 .ptr .align 1 _Z22kernel_collect_min_maxPfPiiiiS__param_5
)
{
	.reg .pred 	%p<12>;
	.reg .b32 	%r<29>;
	.reg .b32 	%f<26>;
	.reg .b64 	%rd<13>;

	ld.param.u64 	%rd3, [_Z22kernel_collect_min_maxPfPiiiiS__param_0];
	ld.param.u64 	%rd4, [_Z22kernel_collect_min_maxPfPiiiiS__param_1];
	ld.param.u32 	%r12, [_Z22kernel_collect_min_maxPfPiiiiS__param_2];
	ld.param.u32 	%r13, [_Z22kernel_collect_min_maxPfPiiiiS__param_4];
	ld.param.u64 	%rd5, [_Z22kernel_collect_min_maxPfPiiiiS__param_5];
	mov.u32 	%r1, %tid.x;
	setp.ge.s32 	%p1, %r1, %r13;
	mov.f32 	%f23, 0fFF7FFFFF;
	mov.f32 	%f22, 0f7F7FFFFF;
	@%p1 bra 	$L__BB8_5;
	mov.u32 	%r14, %ctaid.x;
	mul.lo.s32 	%r2, %r13, %r14;
	mov.u32 	%r15, %ctaid.y;
	mul.lo.s32 	%r3, %r15, 100;
	mov.u32 	%r4, %ntid.x;
	cvta.to.global.u64 	%rd1, %rd4;
	cvta.to.global.u64 	%rd2, %rd3;
	mov.f32 	%f22, 0f7F7FFFFF;
	mov.f32 	%f23, 0fFF7FFFFF;
	mov.u32 	%r27, %r1;
$L__BB8_2:
	add.s32 	%r16, %r27, %r2;
	mul.wide.u32 	%rd6, %r16, 4;
	add.s64 	%rd7, %rd1, %rd6;
	ld.global.u32 	%r17, [%rd7];
	setp.ne.s32 	%p2, %r17, %r12;
	@%p2 bra 	$L__BB8_4;
	add.s32 	%r18, %r27, %r3;
	mul.wide.u32 	%rd8, %r18, 4;
	add.s64 	%rd9, %rd2, %rd8;
	ld.global.f32 	%f15, [%rd9];
	setp.lt.f32 	%p3, %f15, %f22;
	selp.f32 	%f22, %f15, %f22, %p3;
	setp.gt.f32 	%p4, %f15, %f23;
	selp.f32 	%f23, %f15, %f23, %p4;
$L__BB8_4:
	add.s32 	%r27, %r27, %r4;
	setp.lt.s32 	%p5, %r27, %r13;
	@%p5 bra 	$L__BB8_2;
$L__BB8_5:
	shl.b32 	%r19, %r1, 3;
	mov.u32 	%r20, shared_min_max;
	add.s32 	%r7, %r20, %r19;
	st.shared.v2.f32 	[%r7], {%f22, %f23};
	mov.u32 	%r28, %ntid.x;
	setp.lt.u32 	%p6, %r28, 2;
	@%p6 bra 	$L__BB8_12;
$L__BB8_6:
	mov.u32 	%r9, %r28;
	shr.u32 	%r28, %r9, 1;
	bar.sync 	0;
	setp.ge.u32 	%p7, %r1, %r28;
	@%p7 bra 	$L__BB8_11;
	shl.b32 	%r21, %r28, 3;
	add.s32 	%r11, %r7, %r21;
	ld.shared.f32 	%f9, [%r11];
	ld.shared.f32 	%f16, [%r7];
	setp.geu.f32 	%p8, %f9, %f16;
	@%p8 bra 	$L__BB8_9;
	st.shared.f32 	[%r7], %f9;
$L__BB8_9:
	ld.shared.f32 	%f10, [%r11+4];
	ld.shared.f32 	%f17, [%r7+4];
	setp.leu.f32 	%p9, %f10, %f17;
	@%p9 bra 	$L__BB8_11;
	st.shared.f32 	[%r7+4], %f10;
$L__BB8_11:
	setp.gt.u32 	%p10, %r9, 3;
	@%p10 bra 	$L__BB8_6;
$L__BB8_12:
	setp.ne.s32 	%p11, %r1, 0;
	@%p11 bra 	$L__BB8_14;
	ld.shared.v2.f32 	{%f18, %f19}, [shared_min_max];
	mov.u32 	%r22, %ctaid.x;
	shl.b32 	%r23, %r22, 3;
	mov.u32 	%r24, %ctaid.y;
	shl.b32 	%r25, %r24, 1;
	add.s32 	%r26, %r23, %r25;
	cvta.to.global.u64 	%rd10, %rd5;
	mul.wide.u32 	%rd11, %r26, 4;
	add.s64 	%rd12, %rd10, %rd11;
	st.global.f32 	[%rd12], %f18;
	st.global.f32 	[%rd12+4], %f19;
$L__BB8_14:
	ret;

}
	// .globl	_Z29kernel_collect_num_valid_featPiPfi
.visible .entry _Z29kernel_collect_num_valid_featPiPfi(
	.param .u64 .ptr .align 1 _Z29kernel_collect_num_valid_featPiPfi_param_0,
	.param .u64 .ptr .align 1 _Z29kernel_collect_num_valid_featPiPfi_param_1,
	.param .u32 _Z29kernel_collect_num_valid_featPiPfi_param_2
)
{
	.reg .pred 	%p<8>;
	.reg .b32 	%r<30>;
	.reg .b32 	%f<3>;
	.reg .b64 	%rd<16>;

	ld.param.u64 	%rd5, [_Z29kernel_collect_num_valid_featPiPfi_param_0];
	ld.param.u64 	%rd6, [_Z29kernel_collect_num_valid_featPiPfi_param_1];
	mov.u32 	%r1, %tid.x;
	setp.gt.u32 	%p1, %r1, 3;
	mov.b32 	%r28, 0;
	@%p1 bra 	$L__BB9_3;
	mov.u32 	%r14, %ctaid.x;
	shl.b32 	%r15, %r14, 3;
	mov.u32 	%r2, %ntid.x;
	mul.wide.u32 	%rd7, %r1, 8;
	mul.wide.u32 	%rd8, %r15, 4;
	add.s64 	%rd9, %rd7, %rd8;
	cvta.to.global.u64 	%rd10, %rd6;
	add.s64 	%rd11, %rd9, %rd10;
	add.s64 	%rd15, %rd11, 4;
	mul.wide.u32 	%rd2, %r2, 8;
	mov.b32 	%r28, 0;
	mov.u32 	%r26, %r1;
$L__BB9_2:
	ld.global.f32 	%f1, [%rd15+-4];
	ld.global.f32 	%f2, [%rd15];
	setp.neu.f32 	%p2, %f1, %f2;
	selp.u32 	%r16, 1, 0, %p2;
	add.s32 	%r28, %r28, %r16;
	add.s32 	%r26, %r26, %r2;
	add.s64 	%rd15, %rd15, %rd2;
	setp.lt.u32 	%p3, %r26, 4;
	@%p3 bra 	$L__BB9_2;
$L__BB9_3:
	shl.b32 	%r17, %r1, 2;
	mov.u32 	%r18, shared_num_valid_feat_buffer;
	add.s32 	%r8, %r18, %r17;
	st.shared.u32 	[%r8], %r28;
	mov.u32 	%r29, %ntid.x;
	setp.lt.u32 	%p4, %r29, 2;
	@%p4 bra 	$L__BB9_7;
$L__BB9_4:
	shr.u32 	%r11, %r29, 1;
	bar.sync 	0;
	setp.ge.u32 	%p5, %r1, %r11;
	@%p5 bra 	$L__BB9_6;
	shl.b32 	%r19, %r11, 2;
	add.s32 	%r20, %r8, %r19;
	ld.shared.u32 	%r21, [%r20];
	ld.shared.u32 	%r22, [%r8];
	add.s32 	%r23, %r22, %r21;
	st.shared.u32 	[%r8], %r23;
$L__BB9_6:
	setp.gt.u32 	%p6, %r29, 3;
	mov.u32 	%r29, %r11;
	@%p6 bra 	$L__BB9_4;
$L__BB9_7:
	setp.ne.s32 	%p7, %r1, 0;
	@%p7 bra 	$L__BB9_9;
	ld.shared.u32 	%r24, [shared_num_valid_feat_buffer];
	mov.u32 	%r25, %ctaid.x;
	cvta.to.global.u64 	%rd12, %rd5;
	mul.wide.u32 	%rd13, %r25, 4;
	add.s64 	%rd14, %rd12, %rd13;
	st.global.u32 	[%rd14], %r24;
$L__BB9_9:
	ret;

}
	// .globl	_Z32kernel_depopulate_valid_feat_idxPiii
.visible .entry _Z32kernel_depopulate_valid_feat_idxPiii(
	.param .u64 .ptr .align 1 _Z32kernel_depopulate_valid_feat_idxPiii_param_0,
	.param .u32 _Z32kernel_depopulate_valid_feat_idxPiii_param_1,
	.param .u32 _Z32kernel_depopulate_valid_feat_idxPiii_param_2
)
{
	.reg .pred 	%p<10>;
	.reg .b32 	%r<66>;
	.reg .b64 	%rd<33>;

	ld.param.u64 	%rd2, [_Z32kernel_depopulate_valid_feat_idxPiii_param_0];
	ld.param.u32 	%r37, [_Z32kernel_depopulate_valid_feat_idxPiii_param_1];
	ld.param.u32 	%r38, [_Z32kernel_depopulate_valid_feat_idxPiii_param_2];
	cvta.to.global.u64 	%rd1, %rd2;
	setp.lt.s32 	%p1, %r37, 1;
	@%p1 bra 	$L__BB10_12;
	mov.u32 	%r1, %tid.x;
	and.b32  	%r2, %r37, 7;
	setp.lt.u32 	%p2, %r37, 8;
	mov.b32 	%r64, 0;
	@%p2 bra 	$L__BB10_4;
	and.b32  	%r64, %r37, 2147483640;
	neg.s32 	%r62, %r64;
	add.s32 	%r61, %r1, %r38;
	shl.b32 	%r6, %r38, 3;
	shl.b32 	%r40, %r38, 1;
	add.s32 	%r60, %r1, %r40;
	mad.lo.s32 	%r59, %r38, 3, %r1;
	shl.b32 	%r41, %r38, 2;
	add.s32 	%r58, %r1, %r41;
	mad.lo.s32 	%r57, %r38, 5, %r1;
	mad.lo.s32 	%r56, %r38, 6, %r1;
	mad.lo.s32 	%r55, %r38, 7, %r1;
	mov.u32 	%r54, %r1;
$L__BB10_3:
	.pragma "nounroll";
	mul.wide.u32 	%rd3, %r54, 4;
	add.s64 	%rd4, %rd1, %rd3;
	mov.b32 	%r42, -1;
	st.global.u32 	[%rd4], %r42;
	mul.wide.u32 	%rd5, %r61, 4;
	add.s64 	%rd6, %rd1, %rd5;
	st.global.u32 	[%rd6], %r42;
	mul.wide.u32 	%rd7, %r60, 4;
	add.s64 	%rd8, %rd1, %rd7;
	st.global.u32 	[%rd8], %r42;
	mul.wide.u32 	%rd9, %r59, 4;
	add.s64 	%rd10, %rd1, %rd9;
	st.global.u32 	[%rd10], %r42;
	mul.wide.u32 	%rd11, %r58, 4;
	add.s64 	%rd12, %rd1, %rd11;
	st.global.u32 	[%rd12], %r42;
	mul.wide.u32 	%rd13, %r57, 4;
	add.s64 	%rd14, %rd1, %rd13;
	st.global.u32 	[%rd14], %r42;
	mul.wide.u32 	%rd15, %r56, 4;
	add.s64 	%rd16, %rd1, %rd15;
	st.global.u32 	[%rd16], %r42;
	mul.wide.u32 	%rd17, %r55, 4;
	add.s64 	%rd18, %rd1, %rd17;
	st.global.u32 	[%rd18], %r42;
	add.s32 	%r62, %r62, 8;
	add.s32 	%r61, %r61, %r6;
	add.s32 	%r60, %r60, %r6;
	add.s32 	%r59, %r59, %r6;
	add.s32 	%r58, %r58, %r6;
	add.s32 	%r57, %r57, %r6;
	add.s32 	%r56, %r56, %r6;
	add.s32 	%r55, %r55, %r6;
	add.s32 	%r54, %r54, %r6;
	setp.ne.s32 	%p3, %r62, 0;
	@%p3 bra 	$L__BB10_3;
$L__BB10_4:
	setp.eq.s32 	%p4, %r2, 0;
	@%p4 bra 	$L__BB10_12;
	and.b32  	%r32, %r37, 3;
	setp.lt.u32 	%p5, %r2, 4;
	@%p5 bra 	$L__BB10_7;
	mad.lo.s32 	%r43, %r64, %r38, %r1;
	mul.wide.u32 	%rd19, %r43, 4;
	add.s64 	%rd20, %rd1, %rd19;
	mov.b32 	%r44, -1;
	st.global.u32 	[%rd20], %r44;
	add.s32 	%r45, %r43, %r38;
	mul.wide.u32 	%rd21, %r45, 4;
	add.s64 	%rd22, %rd1, %rd21;
	st.global.u32 	[%rd22], %r44;
	add.s32 	%r46, %r45, %r38;
	mul.wide.u32 	%rd23, %r46, 4;
	add.s64 	%rd24, %rd1, %rd23;
	st.global.u32 	[%rd24], %r44;
	add.s32 	%r47, %r46, %r38;
	mul.wide.u32 	%rd25, %r47, 4;
	add.s64 	%rd26, %rd1, %rd25;
	st.global.u32 	[%rd26], %r44;
	add.s32 	%r64, %r64, 4;
$L__BB10_7:
	setp.eq.s32 	%p6, %r32, 0;
	@%p6 bra 	$L__BB10_12;
	setp.eq.s32 	%p7, %r32, 1;
	@%p7 bra 	$L__BB10_10;
	mad.lo.s32 	%r48, %r64, %r38, %r1;
	mul.wide.u32 	%rd27, %r48, 4;
	add.s64 	%rd28, %rd1, %rd27;
	mov.b32 	%r49, -1;
	st.global.u32 	[%rd28], %r49;
	add.s32 	%r50, %r48, %r38;
	mul.wide.u32 	%rd29, %r50, 4;
	add.s64 	%rd30, %rd1, %rd29;
	st.global.u32 	[%rd30], %r49;
	add.s32 	%r64, %r64, 2;
$L__BB10_10:
	and.b32  	%r51, %r37, 1;
	setp.eq.b32 	%p8, %r51, 1;
	not.pred 	%p9, %p8;
	@%p9 bra 	$L__BB10_12;
	mad.lo.s32 	%r52, %r64, %r38, %r1;
	mul.wide.u32 	%rd31, %r52, 4;
	add.s64 	%rd32, %rd1, %rd31;
	mov.b32 	%r53, -1;
	st.global.u32 	[%rd32], %r53;
$L__BB10_12:
	ret;

}
	// .globl	_Z30kernel_populate_valid_feat_idxPiS_iP17curandStateXORWOW
.visible .entry _Z30kernel_populate_valid_feat_idxPiS_iP17curandStateXORWOW(
	.param .u64 .ptr .align 1 _Z30kernel_populate_valid_feat_idxPiS_iP17curandStateXORWOW_param_0,
	.param .u64 .ptr .align 1 _Z30kernel_populate_valid_feat_idxPiS_iP17curandStateXORWOW_param_1,
	.param .u32 _Z30kernel_populate_valid_feat_idxPiS_iP17curandStateXORWOW_param_2,
	.param .u64 .ptr .align 1 _Z30kernel_populate_valid_feat_idxPiS_iP17curandStateXORWOW_param_3
)
{
	.reg .pred 	%p<10>;
	.reg .b32 	%r<56>;
	.reg .b32 	%f<47>;
	.reg .b64 	%rd<15>;
	.reg .b64 	%fd<3>;

	ld.param.u64 	%rd4, [_Z30kernel_populate_valid_feat_idxPiS_iP17curandStateXORWOW_param_0];
	ld.param.u64 	%rd5, [_Z30kernel_populate_valid_feat_idxPiS_iP17curandStateXORWOW_param_1];
	ld.param.u32 	%r12, [_Z30kernel_populate_valid_feat_idxPiS_iP17curandStateXORWOW_param_2];
	ld.param.u64 	%rd3, [_Z30kernel_populate_valid_feat_idxPiS_iP17curandStateXORWOW_param_3];
	cvta.to.global.u64 	%rd1, %rd4;
	cvta.to.global.u64 	%rd6, %rd5;
	mov.u32 	%r1, %tid.x;
	mul.wide.u32 	%rd7, %r1, 4;
	add.s64 	%rd8, %rd6, %rd7;
	ld.global.u32 	%r2, [%rd8];
	setp.lt.s32 	%p1, %r2, 2;
	mov.b32 	%r54, 0;
	mov.u32 	%r55, %r54;
	@%p1 bra 	$L__BB11_9;
	cvta.to.global.u64 	%rd9, %rd3;
	mul.wide.u32 	%rd10, %r1, 48;
	add.s64 	%rd2, %rd9, %rd10;
	mul.lo.s32 	%r3, %r12, %r1;
	add.s32 	%r4, %r2, -2;
	mov.b32 	%r55, 0;
	mov.u32 	%r53, %r55;
$L__BB11_2:
	ld.global.u32 	%r15, [%rd2+24];
	setp.eq.s32 	%p2, %r15, 1;
	@%p2 bra 	$L__BB11_4;
	ld.global.v2.u32 	{%r16, %r17}, [%rd2];
	shr.u32 	%r18, %r17, 2;
	xor.b32  	%r19, %r18, %r17;
	ld.global.v2.u32 	{%r20, %r21}, [%rd2+8];
	ld.global.v2.u32 	{%r22, %r23}, [%rd2+16];
	shl.b32 	%r24, %r23, 4;
	shl.b32 	%r25, %r19, 1;
	xor.b32  	%r26, %r25, %r24;
	xor.b32  	%r27, %r26, %r19;
	xor.b32  	%r28, %r27, %r23;
	add.s32 	%r29, %r16, %r28;
	add.s32 	%r30, %r29, 362437;
	shr.u32 	%r31, %r20, 2;
	xor.b32  	%r32, %r31, %r20;
	st.global.v2.u32 	[%rd2+8], {%r22, %r23};
	shl.b32 	%r33, %r28, 4;
	shl.b32 	%r34, %r32, 1;
	xor.b32  	%r35, %r34, %r33;
	xor.b32  	%r36, %r35, %r32;
	xor.b32  	%r37, %r36, %r28;
	st.global.v2.u32 	[%rd2+16], {%r28, %r37};
	add.s32 	%r38, %r16, 724874;
	st.global.v2.u32 	[%rd2], {%r38, %r21};
	add.s32 	%r39, %r37, %r38;
	cvt.rn.f32.u32 	%f4, %r30;
	fma.rn.f32 	%f5, %f4, 0f2F800000, 0f2F000000;
	cvt.rn.f32.u32 	%f6, %r39;
	fma.rn.f32 	%f7, %f6, 0f30C90FDB, 0f30490FDB;
	setp.lt.f32 	%p3, %f5, 0f00800000;
	mul.f32 	%f8, %f5, 0f4B000000;
	selp.f32 	%f9, %f8, %f5, %p3;
	selp.f32 	%f10, 0fC1B80000, 0f00000000, %p3;
	mov.b32 	%r40, %f9;
	add.s32 	%r41, %r40, -1059760811;
	and.b32  	%r42, %r41, -8388608;
	sub.s32 	%r43, %r40, %r42;
	mov.b32 	%f11, %r43;
	cvt.rn.f32.s32 	%f12, %r42;
	fma.rn.f32 	%f13, %f12, 0f34000000, %f10;
	add.f32 	%f14, %f11, 0fBF800000;
	fma.rn.f32 	%f15, %f14, 0fBE055027, 0f3E1039F6;
	fma.rn.f32 	%f16, %f15, %f14, 0fBDF8CDCC;
	fma.rn.f32 	%f17, %f16, %f14, 0f3E0F2955;
	fma.rn.f32 	%f18, %f17, %f14, 0fBE2AD8B9;
	fma.rn.f32 	%f19, %f18, %f14, 0f3E4CED0B;
	fma.rn.f32 	%f20, %f19, %f14, 0fBE7FFF22;
	fma.rn.f32 	%f21, %f20, %f14, 0f3EAAAA78;
	fma.rn.f32 	%f22, %f21, %f14, 0fBF000000;
	mul.f32 	%f23, %f14, %f22;
	fma.rn.f32 	%f24, %f23, %f14, %f14;
	fma.rn.f32 	%f25, %f13, 0f3F317218, %f24;
	setp.gt.u32 	%p4, %r40, 2139095039;
	fma.rn.f32 	%f26, %f9, 0f7F800000, 0f7F800000;
	selp.f32 	%f27, %f26, %f25, %p4;
	setp.eq.f32 	%p5, %f9, 0f00000000;
	mul.f32 	%f28, %f27, 0fC0000000;
	selp.f32 	%f29, 0f7F800000, %f28, %p5;
	sqrt.rn.f32 	%f30, %f29;
	sin.approx.f32 	%f31, %f7;
	cos.approx.f32 	%f32, %f7;
	mul.f32 	%f46, %f30, %f31;
	mul.f32 	%f33, %f30, %f32;
	st.global.f32 	[%rd2+32], %f33;
	mov.b32 	%r44, 1;
	st.global.u32 	[%rd2+24], %r44;
	bra.uni 	$L__BB11_5;
$L__BB11_4:
	mov.b32 	%r45, 0;
	st.global.u32 	[%rd2+24], %r45;
	ld.global.f32 	%f46, [%rd2+32];
$L__BB11_5:
	sub.s32 	%r46, %r12, %r55;
	sub.s32 	%r47, %r2, %r53;
	cvt.rn.f64.s32 	%fd1, %r47;
	rcp.rn.f64 	%fd2, %fd1;
	cvt.rn.f32.f64 	%f34, %fd2;
	cvt.rn.f32.s32 	%f35, %r46;
	mul.f32 	%f36, %f46, %f35;
	mul.f32 	%f37, %f36, %f34;
	mov.f32 	%f38, 0f3F800000;
	sub.f32 	%f39, %f38, %f34;
	mul.f32 	%f40, %f39, %f37;
	fma.rn.f32 	%f41, %f35, %f34, %f40;
	mov.f32 	%f42, 0f3F000000;
	copysign.f32 	%f43, %f41, %f42;
	add.rz.f32 	%f44, %f41, %f43;
	cvt.rzi.f32.f32 	%f45, %f44;
	cvt.rzi.s32.f32 	%r48, %f45;
	min.s32 	%r7, %r48, %r46;
	setp.lt.s32 	%p6, %r7, 1;
	@%p6 bra 	$L__BB11_7;
	add.s32 	%r49, %r55, %r3;
	mul.wide.u32 	%rd11, %r49, 4;
	add.s64 	%rd12, %rd1, %rd11;
	st.global.u32 	[%rd12], %r53;
$L__BB11_7:
	max.s32 	%r50, %r7, 0;
	add.s32 	%r55, %r50, %r55;
	setp.ge.s32 	%p7, %r55, %r12;
	@%p7 bra 	$L__BB11_11;
	add.s32 	%r54, %r53, 1;
	setp.ne.s32 	%p8, %r53, %r4;
	mov.u32 	%r53, %r54;
	@%p8 bra 	$L__BB11_2;
$L__BB11_9:
	setp.ge.s32 	%p9, %r55, %r12;
	@%p9 bra 	$L__BB11_11;
	mad.lo.s32 	%r51, %r12, %r1, %r55;
	mul.wide.u32 	%rd13, %r51, 4;
	add.s64 	%rd14, %rd1, %rd13;
	st.global.u32 	[%rd14], %r54;
$L__BB11_11:
	ret;

}
	// .globl	_Z24kernel_populate_feat_cutPiPfS0_iiP17curandStateXORWOW
.visible .entry _Z24kernel_populate_feat_cutPiPfS0_iiP17curandStateXORWOW(
	.param .u64 .ptr .align 1 _Z24kernel_populate_feat_cutPiPfS0_iiP17curandStateXORWOW_param_0,
	.param .u64 .ptr .align 1 _Z24kernel_populate_feat_cutPiPfS0_iiP17curandStateXORWOW_param_1,
	.param .u64 .ptr .align 1 _Z24kernel_populate_feat_cutPiPfS0_iiP17curandStateXORWOW_param_2,
	.param .u32 _Z24kernel_populate_feat_cutPiPfS0_iiP17curandStateXORWOW_param_3,
	.param .u32 _Z24kernel_populate_feat_cutPiPfS0_iiP17curandStateXORWOW_param_4,
	.param .u64 .ptr .align 1 _Z24kernel_populate_feat_cutPiPfS0_iiP17curandStateXORWOW_param_5
)
{
	.reg .pred 	%p<17>;
	.reg .b32 	%r<117>;
	.reg .b32 	%f<25>;
	.reg .b64 	%rd<29>;

	ld.param.u64 	%rd9, [_Z24kernel_populate_feat_cutPiPfS0_iiP17curandStateXORWOW_param_0];
	ld.param.u64 	%rd10, [_Z24kernel_populate_feat_cutPiPfS0_iiP17curandStateXORWOW_param_1];
	ld.param.u64 	%rd11, [_Z24kernel_populate_feat_cutPiPfS0_iiP17curandStateXORWOW_param_2];
	ld.param.u32 	%r27, [_Z24kernel_populate_feat_cutPiPfS0_iiP17curandStateXORWOW_param_3];
	ld.param.u64 	%rd12, [_Z24kernel_populate_feat_cutPiPfS0_iiP17curandStateXORWOW_param_5];
	cvta.to.global.u64 	%rd1, %rd10;
	cvta.to.global.u64 	%rd13, %rd12;
	cvta.to.global.u64 	%rd2, %rd9;
	cvta.to.global.u64 	%rd14, %rd11;
	mov.u32 	%r30, %tid.x;
	shl.b32 	%r31, %r30, 3;
	mul.lo.s32 	%r1, %r27, %r30;
	mul.wide.u32 	%rd15, %r30, 48;
	add.s64 	%rd3, %rd13, %rd15;
	mul.wide.u32 	%rd16, %r31, 4;
	add.s64 	%rd4, %rd14, %rd16;
	ld.global.f32 	%f1, [%rd4];
	ld.global.f32 	%f2, [%rd4+4];
	setp.eq.f32 	%p1, %f1, %f2;
	mov.b32 	%r108, 0;
	mov.b32 	%r109, -1;
	@%p1 bra 	$L__BB12_4;
	sub.f32 	%f3, %f2, %f1;
	mov.b32 	%r108, 0;
	mov.b32 	%r103, -1;
$L__BB12_2:
	add.s32 	%r4, %r108, %r1;
	mul.wide.u32 	%rd17, %r4, 4;
	add.s64 	%rd5, %rd2, %rd17;
	ld.global.u32 	%r34, [%rd5];
	setp.eq.s32 	%p2, %r34, -1;
	selp.b32 	%r109, %r103, %r34, %p2;
	setp.ne.s32 	%p3, %r109, 0;
	@%p3 bra 	$L__BB12_4;
	mov.b32 	%r103, 0;
	st.global.u32 	[%rd5], %r103;
	ld.global.v2.u32 	{%r88, %r89}, [%rd3];
	shr.u32 	%r90, %r89, 2;
	xor.b32  	%r91, %r90, %r89;
	ld.global.v2.u32 	{%r92, %r93}, [%rd3+8];
	ld.global.v2.u32 	{%r94, %r95}, [%rd3+16];
	st.global.v2.u32 	[%rd3+8], {%r93, %r94};
	shl.b32 	%r96, %r95, 4;
	shl.b32 	%r97, %r91, 1;
	xor.b32  	%r98, %r97, %r96;
	xor.b32  	%r99, %r98, %r91;
	xor.b32  	%r100, %r99, %r95;
	st.global.v2.u32 	[%rd3+16], {%r95, %r100};
	add.s32 	%r101, %r88, 362437;
	st.global.v2.u32 	[%rd3], {%r101, %r92};
	add.s32 	%r102, %r100, %r101;
	cvt.rn.f32.u32 	%f22, %r102;
	fma.rn.f32 	%f23, %f22, 0f2F800000, 0f2F000000;
	fma.rn.f32 	%f24, %f3, %f23, %f1;
	add.s64 	%rd28, %rd1, %rd17;
	st.global.f32 	[%rd28], %f24;
	add.s32 	%r108, %r108, 1;
	setp.lt.s32 	%p16, %r108, %r27;
	@%p16 bra 	$L__BB12_2;
	bra.uni 	$L__BB12_14;
$L__BB12_4:
	ld.global.f32 	%f4, [%rd4+8];
	ld.global.f32 	%f5, [%rd4+12];
	setp.eq.f32 	%p4, %f4, %f5;
	@%p4 bra 	$L__BB12_7;
	sub.f32 	%f6, %f5, %f4;
$L__BB12_6:
	add.s32 	%r11, %r108, %r1;
	mul.wide.u32 	%rd18, %r11, 4;
	add.s64 	%rd6, %rd2, %rd18;
	ld.global.u32 	%r35, [%rd6];
	setp.eq.s32 	%p5, %r35, -1;
	selp.b32 	%r109, %r109, %r35, %p5;
	setp.eq.s32 	%p6, %r109, 1;
	@%p6 bra 	$L__BB12_15;
$L__BB12_7:
	ld.global.f32 	%f7, [%rd4+16];
	ld.global.f32 	%f8, [%rd4+20];
	setp.neu.f32 	%p7, %f7, %f8;
	@%p7 bra 	$L__BB12_8;
	bra.uni 	$L__BB12_10;
$L__BB12_8:
	sub.f32 	%f9, %f8, %f7;
$L__BB12_9:
	add.s32 	%r18, %r108, %r1;
	mul.wide.u32 	%rd19, %r18, 4;
	add.s64 	%rd7, %rd2, %rd19;
	ld.global.u32 	%r36, [%rd7];
	setp.eq.s32 	%p8, %r36, -1;
	selp.b32 	%r109, %r109, %r36, %p8;
	setp.eq.s32 	%p9, %r109, 2;
	@%p9 bra 	$L__BB12_16;
$L__BB12_10:
	ld.global.f32 	%f10, [%rd4+24];
	ld.global.f32 	%f11, [%rd4+28];
	setp.neu.f32 	%p10, %f10, %f11;
	@%p10 bra 	$L__BB12_11;
	bra.uni 	$L__BB12_14;
$L__BB12_11:
	sub.f32 	%f12, %f11, %f10;
$L__BB12_12:
	add.s32 	%r25, %r108, %r1;
	mul.wide.u32 	%rd20, %r25, 4;
	add.s64 	%rd8, %rd2, %rd20;
	ld.global.u32 	%r37, [%rd8];
	setp.eq.s32 	%p11, %r37, -1;
	selp.b32 	%r38, %r109, %r37, %p11;
	setp.ne.s32 	%p12, %r38, 3;
	@%p12 bra 	$L__BB12_14;
	mov.b32 	%r109, 3;
	st.global.u32 	[%rd8], %r109;
	ld.global.v2.u32 	{%r40, %r41}, [%rd3];
	shr.u32 	%r42, %r41, 2;
	xor.b32  	%r43, %r42, %r41;
	ld.global.v2.u32 	{%r44, %r45}, [%rd3+8];
	ld.global.v2.u32 	{%r46, %r47}, [%rd3+16];
	st.global.v2.u32 	[%rd3+8], {%r45, %r46};
	shl.b32 	%r48, %r47, 4;
	shl.b32 	%r49, %r43, 1;
	xor.b32  	%r50, %r49, %r48;
	xor.b32  	%r51, %r50, %r43;
	xor.b32  	%r52, %r51, %r47;
	st.global.v2.u32 	[%rd3+16], {%r47, %r52};
	add.s32 	%r53, %r40, 362437;
	st.global.v2.u32 	[%rd3], {%r53, %r44};
	add.s32 	%r54, %r52, %r53;
	cvt.rn.f32.u32 	%f13, %r54;
	fma.rn.f32 	%f14, %f13, 0f2F800000, 0f2F000000;
	fma.rn.f32 	%f15, %f12, %f14, %f10;
	add.s64 	%rd22, %rd1, %rd20;
	st.global.f32 	[%rd22], %f15;
	add.s32 	%r108, %r108, 1;
	setp.lt.s32 	%p13, %r108, %r27;
	@%p13 bra 	$L__BB12_12;
$L__BB12_14:
	ret;
$L__BB12_15:
	mov.b32 	%r109, 1;
	st.global.u32 	[%rd6], %r109;
	ld.global.v2.u32 	{%r72, %r73}, [%rd3];
	shr.u32 	%r74, %r73, 2;
	xor.b32  	%r75, %r74, %r73;
	ld.global.v2.u32 	{%r76, %r77}, [%rd3+8];
	ld.global.v2.u32 	{%r78, %r79}, [%rd3+16];
	st.global.v2.u32 	[%rd3+8], {%r77, %r78};
	shl.b32 	%r80, %r79, 4;
	shl.b32 	%r81, %r75, 1;
	xor.b32  	%r82, %r81, %r80;
	xor.b32  	%r83, %r82, %r75;
	xor.b32  	%r84, %r83, %r79;
	st.global.v2.u32 	[%rd3+16], {%r79, %r84};
	add.s32 	%r85, %r72, 362437;
	st.global.v2.u32 	[%rd3], {%r85, %r76};
	add.s32 	%r86, %r84, %r85;
	cvt.rn.f32.u32 	%f19, %r86;
	fma.rn.f32 	%f20, %f19, 0f2F800000, 0f2F000000;
	fma.rn.f32 	%f21, %f6, %f20, %f4;
	add.s64 	%rd26, %rd1, %rd18;
	st.global.f32 	[%rd26], %f21;
	add.s32 	%r108, %r108, 1;
	setp.lt.s32 	%p15, %r108, %r27;
	@%p15 bra 	$L__BB12_6;
	bra.uni 	$L__BB12_14;
$L__BB12_16:
	mov.b32 	%r109, 2;
	st.global.u32 	[%rd7], %r109;
	ld.global.v2.u32 	{%r56, %r57}, [%rd3];
	shr.u32 	%r58, %r57, 2;
	xor.b32  	%r59, %r58, %r57;
	ld.global.v2.u32 	{%r60, %r61}, [%rd3+8];
	ld.global.v2.u32 	{%r62, %r63}, [%rd3+16];
	st.global.v2.u32 	[%rd3+8], {%r61, %r62};
	shl.b32 	%r64, %r63, 4;
	shl.b32 	%r65, %r59, 1;
	xor.b32  	%r66, %r65, %r64;
	xor.b32  	%r67, %r66, %r59;
	xor.b32  	%r68, %r67, %r63;
	st.global.v2.u32 	[%rd3+16], {%r63, %r68};
	add.s32 	%r69, %r56, 362437;
	st.global.v2.u32 	[%rd3], {%r69, %r60};
	add.s32 	%r70, %r68, %r69;
	cvt.rn.f32.u32 	%f16, %r70;
	fma.rn.f32 	%f17, %f16, 0f2F800000, 0f2F000000;
	fma.rn.f32 	%f18, %f9, %f17, %f7;
	add.s64 	%rd24, %rd1, %rd19;
	st.global.f32 	[%rd24], %f18;
	add.s32 	%r108, %r108, 1;
	setp.lt.s32 	%p14, %r108, %r27;
	@%p14 bra 	$L__BB12_9;
	bra.uni 	$L__BB12_14;

}
	// .globl	_Z28kernel_populate_class_countsPfS_PiS0_S0_S_S0_iii
.visible .entry _Z28kernel_populate_class_countsPfS_PiS0_S0_S_S0_iii(
	.param .u64 .ptr .align 1 _Z28kernel_populate_class_countsPfS_PiS0_S0_S_S0_iii_param_0,
	.param .u64 .ptr .align 1 _Z28kernel_populate_class_countsPfS_PiS0_S0_S_S0_iii_param_1,
	.param .u64 .ptr .align 1 _Z28kernel_populate_class_countsPfS_PiS0_S0_S_S0_iii_param_2,
	.param .u64 .ptr .align 1 _Z28kernel_populate_class_countsPfS_PiS0_S0_S_S0_iii_param_3,
	.param .u64 .ptr .align 1 _Z28kernel_populate_class_countsPfS_PiS0_S0_S_S0_iii_param_4,
	.param .u64 .ptr .align 1 _Z28kernel_populate_class_countsPfS_PiS0_S0_S_S0_iii_param_5,
	.param .u64 .ptr .align 1 _Z28kernel_populate_class_countsPfS_PiS0_S0_S_S0_iii_param_6,
	.param .u32 _Z28kernel_populate_class_countsPfS_PiS0_S0_S_S0_iii_param_7,
	.param .u32 _Z28kernel_populate_class_countsPfS_PiS0_S0_S_S0_iii_param_8,
	.param .u32 _Z28kernel_populate_class_countsPfS_PiS0_S0_S_S0_iii_param_9
)
{
	.reg .pred 	%p<10>;
	.reg .b32 	%r<54>;
	.reg .b32 	%f<10>;
	.reg .b64 	%rd<55>;

	ld.param.u64 	%rd11, [_Z28kernel_populate_class_countsPfS_PiS0_S0_S_S0_iii_param_0];
	ld.param.u64 	%rd12, [_Z28kernel_populate_class_countsPfS_PiS0_S0_S_S0_iii_param_1];
	ld.param.u64 	%rd13, [_Z28kernel_populate_class_countsPfS_PiS0_S0_S_S0_iii_param_2];
	ld.param.u64 	%rd14, [_Z28kernel_populate_class_countsPfS_PiS0_S0_S_S0_iii_param_3];
	ld.param.u64 	%rd15, [_Z28kernel_populate_class_countsPfS_PiS0_S0_S_S0_iii_param_4];
	ld.param.u64 	%rd16, [_Z28kernel_populate_class_countsPfS_PiS0_S0_S_S0_iii_param_5];
	ld.param.u64 	%rd17, [_Z28kernel_populate_class_countsPfS_PiS0_S0_S_S0_iii_param_6];
	ld.param.u32 	%r14, [_Z28kernel_populate_class_countsPfS_PiS0_S0_S_S0_iii_param_8];
	ld.param.u32 	%r15, [_Z28kernel_populate_class_countsPfS_PiS0_S0_S_S0_iii_param_9];
	cvta.to.global.u64 	%rd1, %rd13;
	cvta.to.global.u64 	%rd2, %rd14;
	cvta.to.global.u64 	%rd18, %rd11;
	cvta.to.global.u64 	%rd19, %rd12;
	cvta.to.global.u64 	%rd20, %rd17;
	cvta.to.global.u64 	%rd21, %rd16;
	cvta.to.global.u64 	%rd22, %rd15;
	mov.u32 	%r16, %tid.x;
	mov.u32 	%r17, %ctaid.x;
	mad.lo.s32 	%r1, %r15, %r16, %r17;
	mul.wide.u32 	%rd23, %r1, 4;
	add.s64 	%rd24, %rd22, %rd23;
	ld.global.u32 	%r52, [%rd24];
	add.s64 	%rd25, %rd21, %rd23;
	ld.global.f32 	%f1, [%rd25];
	mul.lo.s32 	%r3, %r15, %r14;
	add.s64 	%rd26, %rd1, %rd23;
	mov.b32 	%r53, 0;
	st.global.u32 	[%rd26], %r53;
	add.s64 	%rd27, %rd2, %rd23;
	st.global.u32 	[%rd27], %r53;
	add.s32 	%r18, %r1, %r3;
	mul.wide.u32 	%rd28, %r18, 4;
	add.s64 	%rd29, %rd1, %rd28;
	st.global.u32 	[%rd29], %r53;
	add.s64 	%rd30, %rd2, %rd28;
	st.global.u32 	[%rd30], %r53;
	add.s32 	%r19, %r18, %r3;
	mul.wide.u32 	%rd31, %r19, 4;
	add.s64 	%rd32, %rd1, %rd31;
	st.global.u32 	[%rd32], %r53;
	add.s64 	%rd33, %rd2, %rd31;
	st.global.u32 	[%rd33], %r53;
	mul.wide.u32 	%rd34, %r16, 400;
	add.s64 	%rd35, %rd34, %rd20;
	add.s64 	%rd54, %rd35, 8;
	add.s64 	%rd53, %rd19, 8;
	add.s64 	%rd5, %rd18, 32;
$L__BB13_1:
	ld.param.u32 	%r48, [_Z28kernel_populate_class_countsPfS_PiS0_S0_S_S0_iii_param_7];
	mul.wide.s32 	%rd36, %r52, 4;
	add.s64 	%rd8, %rd5, %rd36;
	ld.global.u32 	%r20, [%rd54+-8];
	setp.ne.s32 	%p1, %r20, %r48;
	@%p1 bra 	$L__BB13_5;
	ld.global.f32 	%f2, [%rd53+-8];
	cvt.rzi.s32.f32 	%r6, %f2;
	ld.global.f32 	%f3, [%rd8+-32];
	setp.geu.f32 	%p2, %f3, %f1;
	@%p2 bra 	$L__BB13_4;
	mad.lo.s32 	%r24, %r3, %r6, %r1;
	mul.wide.u32 	%rd39, %r24, 4;
	add.s64 	%rd40, %rd1, %rd39;
	ld.global.u32 	%r25, [%rd40];
	add.s32 	%r26, %r25, 1;
	st.global.u32 	[%rd40], %r26;
	bra.uni 	$L__BB13_5;
$L__BB13_4:
	mad.lo.s32 	%r21, %r3, %r6, %r1;
	mul.wide.u32 	%rd37, %r21, 4;
	add.s64 	%rd38, %rd2, %rd37;
	ld.global.u32 	%r22, [%rd38];
	add.s32 	%r23, %r22, 1;
	st.global.u32 	[%rd38], %r23;
$L__BB13_5:
	ld.param.u32 	%r49, [_Z28kernel_populate_class_countsPfS_PiS0_S0_S_S0_iii_param_7];
	ld.global.u32 	%r27, [%rd54+-4];
	setp.ne.s32 	%p3, %r27, %r49;
	@%p3 bra 	$L__BB13_9;
	ld.global.f32 	%f4, [%rd53+-4];
	cvt.rzi.s32.f32 	%r7, %f4;
	ld.global.f32 	%f5, [%rd8+-16];
	setp.lt.f32 	%p4, %f5, %f1;
	@%p4 bra 	$L__BB13_8;
	mad.lo.s32 	%r28, %r3, %r7, %r1;
	mul.wide.u32 	%rd41, %r28, 4;
	add.s64 	%rd42, %rd2, %rd41;
	ld.global.u32 	%r29, [%rd42];
	add.s32 	%r30, %r29, 1;
	st.global.u32 	[%rd42], %r30;
	bra.uni 	$L__BB13_9;
$L__BB13_8:
	mad.lo.s32 	%r31, %r3, %r7, %r1;
	mul.wide.u32 	%rd43, %r31, 4;
	add.s64 	%rd44, %rd1, %rd43;
	ld.global.u32 	%r32, [%rd44];
	add.s32 	%r33, %r32, 1;
	st.global.u32 	[%rd44], %r33;
$L__BB13_9:
	ld.param.u32 	%r50, [_Z28kernel_populate_class_countsPfS_PiS0_S0_S_S0_iii_param_7];
	ld.global.u32 	%r34, [%rd54];
	setp.ne.s32 	%p5, %r34, %r50;
	@%p5 bra 	$L__BB13_13;
	ld.global.f32 	%f6, [%rd53];
	cvt.rzi.s32.f32 	%r8, %f6;
	ld.global.f32 	%f7, [%rd8];
	setp.lt.f32 	%p6, %f7, %f1;
	@%p6 bra 	$L__BB13_12;
	mad.lo.s32 	%r35, %r3, %r8, %r1;
	mul.wide.u32 	%rd45, %r35, 4;
	add.s64 	%rd46, %rd2, %rd45;
	ld.global.u32 	%r36, [%rd46];
	add.s32 	%r37, %r36, 1;
	st.global.u32 	[%rd46], %r37;
	bra.uni 	$L__BB13_13;
$L__BB13_12:
	mad.lo.s32 	%r38, %r3, %r8, %r1;
	mul.wide.u32 	%rd47, %r38, 4;
	add.s64 	%rd48, %rd1, %rd47;
	ld.global.u32 	%r39, [%rd48];
	add.s32 	%r40, %r39, 1;
	st.global.u32 	[%rd48], %r40;
$L__BB13_13:
	ld.param.u32 	%r51, [_Z28kernel_populate_class_countsPfS_PiS0_S0_S_S0_iii_param_7];
	ld.global.u32 	%r41, [%rd54+4];
	setp.ne.s32 	%p7, %r41, %r51;
	@%p7 bra 	$L__BB13_17;
	ld.global.f32 	%f8, [%rd53+4];
	cvt.rzi.s32.f32 	%r9, %f8;
	ld.global.f32 	%f9, [%rd8+16];
	setp.lt.f32 	%p8, %f9, %f1;
	@%p8 bra 	$L__BB13_16;
	mad.lo.s32 	%r42, %r3, %r9, %r1;
	mul.wide.u32 	%rd49, %r42, 4;
	add.s64 	%rd50, %rd2, %rd49;
	ld.global.u32 	%r43, [%rd50];
	add.s32 	%r44, %r43, 1;
	st.global.u32 	[%rd50], %r44;
	bra.uni 	$L__BB13_17;
$L__BB13_16:
	mad.lo.s32 	%r45, %r3, %r9, %r1;
	mul.wide.u32 	%rd51, %r45, 4;
	add.s64 	%rd52, %rd1, %rd51;
	ld.global.u32 	%r46, [%rd52];
	add.s32 	%r47, %r46, 1;
	st.global.u32 	[%rd52], %r47;
$L__BB13_17:
	add.s32 	%r53, %r53, 4;
	add.s64 	%rd54, %rd54, 16;
	add.s64 	%rd53, %rd53, 16;
	add.s32 	%r52, %r52, 16;
	setp.ne.s32 	%p9, %r53, 100;
	@%p9 bra 	$L__BB13_1;
	ret;

}
	// .globl	_Z27kernel_place_best_feat_cutsPiS_S_PfS_S0_ii
.visible .entry _Z27kernel_place_best_feat_cutsPiS_S_PfS_S0_ii(
	.param .u64 .ptr .align 1 _Z27kernel_place_best_feat_cutsPiS_S_PfS_S0_ii_param_0,
	.param .u64 .ptr .align 1 _Z27kernel_place_best_feat_cutsPiS_S_PfS_S0_ii_param_1,
	.param .u64 .ptr .align 1 _Z27kernel_place_best_feat_cutsPiS_S_PfS_S0_ii_param_2,
	.param .u64 .ptr .align 1 _Z27kernel_place_best_feat_cutsPiS_S_PfS_S0_ii_param_3,
	.param .u64 .ptr .align 1 _Z27kernel_place_best_feat_cutsPiS_S_PfS_S0_ii_param_4,
	.param .u64 .ptr .align 1 _Z27kernel_place_best_feat_cutsPiS_S_PfS_S0_ii_param_5,
	.param .u32 _Z27kernel_place_best_feat_cutsPiS_S_PfS_S0_ii_param_6,
	.param .u32 _Z27kernel_place_best_feat_cutsPiS_S_PfS_S0_ii_param_7
)
{
	.reg .pred 	%p<68>;
	.reg .b32 	%r<108>;
	.reg .b32 	%f<41>;
	.reg .b64 	%rd<30>;
	.reg .b64 	%fd<108>;

	ld.param.u64 	%rd5, [_Z27kernel_place_best_feat_cutsPiS_S_PfS_S0_ii_param_0];
	ld.param.u64 	%rd6, [_Z27kernel_place_best_feat_cutsPiS_S_PfS_S0_ii_param_1];
	ld.param.u64 	%rd7, [_Z27kernel_place_best_feat_cutsPiS_S_PfS_S0_ii_param_2];
	ld.param.u64 	%rd8, [_Z27kernel_place_best_feat_cutsPiS_S_PfS_S0_ii_param_3];
	ld.param.u32 	%r33, [_Z27kernel_place_best_feat_cutsPiS_S_PfS_S0_ii_param_6];
	ld.param.u32 	%r34, [_Z27kernel_place_best_feat_cutsPiS_S_PfS_S0_ii_param_7];
	setp.lt.s32 	%p2, %r33, 1;
	mov.b32 	%r106, -1;
	mov.f32 	%f39, 0f00000000;
	@%p2 bra 	$L__BB14_35;
	cvta.to.global.u64 	%rd1, %rd6;
	cvta.to.global.u64 	%rd2, %rd5;
	mov.u32 	%r37, %tid.x;
	mov.f64 	%fd37, 0d4000000000000000;
	{
	.reg .b32 %temp; 
	mov.b64 	{%temp, %r1}, %fd37;
	}
	and.b32  	%r2, %r1, 2146435072;
	setp.eq.s32 	%p3, %r2, 1062207488;
	setp.lt.s32 	%p4, %r1, 0;
	selp.b32 	%r3, 0, 2146435072, %p4;
	and.b32  	%r38, %r1, 2147483647;
	setp.ne.s32 	%p5, %r38, 1071644672;
	and.pred  	%p1, %p3, %p5;
	or.b32  	%r4, %r3, -2147483648;
	mul.lo.s32 	%r101, %r33, %r37;
	add.s32 	%r39, %r34, %r37;
	mul.lo.s32 	%r103, %r39, %r33;
	add.s32 	%r40, %r39, %r34;
	mul.lo.s32 	%r104, %r40, %r33;
	neg.s32 	%r102, %r33;
	cvta.to.global.u64 	%rd3, %rd7;
	cvta.to.global.u64 	%rd4, %rd8;
	mov.f32 	%f38, 0fFF7FFFFF;
	mov.f32 	%f39, 0f00000000;
	mov.b32 	%r106, -1;
$L__BB14_2:
	setp.lt.s32 	%p6, %r1, 0;
	setp.eq.s32 	%p7, %r2, 1062207488;
	mul.wide.u32 	%rd11, %r101, 4;
	add.s64 	%rd12, %rd2, %rd11;
	ld.global.u32 	%r41, [%rd12];
	add.s64 	%rd13, %rd1, %rd11;
	ld.global.u32 	%r14, [%rd13];
	mul.wide.u32 	%rd14, %r103, 4;
	add.s64 	%rd15, %rd2, %rd14;
	ld.global.u32 	%r15, [%rd15];
	add.s32 	%r42, %r15, %r41;
	add.s64 	%rd16, %rd1, %rd14;
	ld.global.u32 	%r16, [%rd16];
	add.s32 	%r43, %r16, %r14;
	mul.wide.u32 	%rd17, %r104, 4;
	add.s64 	%rd18, %rd2, %rd17;
	ld.global.u32 	%r17, [%rd18];
	add.s32 	%r18, %r17, %r42;
	add.s64 	%rd19, %rd1, %rd17;
	ld.global.u32 	%r19, [%rd19];
	add.s32 	%r44, %r19, %r43;
	cvt.rn.f32.s32 	%f3, %r18;
	cvt.rn.f32.s32 	%f4, %r44;
	cvt.rn.f32.s32 	%f24, %r41;
	div.rn.f32 	%f5, %f24, %f3;
	cvt.f64.f32 	%fd1, %f5;
	{
	.reg .b32 %temp; 
	mov.b64 	{%temp, %r20}, %fd1;
	}
	abs.f64 	%fd2, %fd1;
	{ // callseq 3, 0
	.param .b64 param0;
	st.param.f64 	[param0], %fd2;
	.param .b64 retval0;
	call.uni (retval0), 
	__internal_accurate_pow, 
	(
	param0
	);
	ld.param.f64 	%fd38, [retval0];
	} // callseq 3
	setp.lt.s32 	%p9, %r20, 0;
	neg.f64 	%fd40, %fd38;
	selp.f64 	%fd41, %fd40, %fd38, %p7;
	selp.f64 	%fd42, %fd41, %fd38, %p9;
	setp.eq.f32 	%p10, %f5, 0f00000000;
	selp.b32 	%r45, %r20, 0, %p7;
	or.b32  	%r46, %r45, 2146435072;
	selp.b32 	%r47, %r46, %r45, %p6;
	mov.b32 	%r48, 0;
	mov.b64 	%fd43, {%r48, %r47};
	selp.f64 	%fd102, %fd43, %fd42, %p10;
	add.f64 	%fd44, %fd1, 0d4000000000000000;
	{
	.reg .b32 %temp; 
	mov.b64 	{%temp, %r49}, %fd44;
	}
	and.b32  	%r50, %r49, 2146435072;
	setp.ne.s32 	%p11, %r50, 2146435072;
	@%p11 bra 	$L__BB14_7;
	setp.num.f32 	%p12, %f5, %f5;
	@%p12 bra 	$L__BB14_5;
	mov.f64 	%fd45, 0d4000000000000000;
	add.rn.f64 	%fd102, %fd1, %fd45;
	bra.uni 	$L__BB14_7;
$L__BB14_5:
	setp.neu.f64 	%p13, %fd2, 0d7FF0000000000000;
	@%p13 bra 	$L__BB14_7;
	selp.b32 	%r51, %r4, %r3, %p1;
	selp.b32 	%r52, %r51, %r3, %p9;
	mov.b32 	%r53, 0;
	mov.b64 	%fd102, {%r53, %r52};
$L__BB14_7:
	setp.eq.f32 	%p18, %f5, 0f3F800000;
	mov.f64 	%fd46, 0d3FF0000000000000;
	sub.f64 	%fd47, %fd46, %fd102;
	cvt.rn.f32.f64 	%f25, %fd47;
	selp.f32 	%f6, 0f00000000, %f25, %p18;
	cvt.rn.f32.s32 	%f26, %r14;
	div.rn.f32 	%f7, %f26, %f4;
	cvt.f64.f32 	%fd7, %f7;
	{
	.reg .b32 %temp; 
	mov.b64 	{%temp, %r21}, %fd7;
	}
	abs.f64 	%fd8, %fd7;
	{ // callseq 4, 0
	.param .b64 param0;
	st.param.f64 	[param0], %fd8;
	.param .b64 retval0;
	call.uni (retval0), 
	__internal_accurate_pow, 
	(
	param0
	);
	ld.param.f64 	%fd48, [retval0];
	} // callseq 4
	setp.lt.s32 	%p19, %r21, 0;
	neg.f64 	%fd50, %fd48;
	selp.f64 	%fd51, %fd50, %fd48, %p7;
	selp.f64 	%fd52, %fd51, %fd48, %p19;
	setp.eq.f32 	%p20, %f7, 0f00000000;
	selp.b32 	%r54, %r21, 0, %p7;
	or.b32  	%r55, %r54, 2146435072;
	selp.b32 	%r56, %r55, %r54, %p6;
	mov.b32 	%r57, 0;
	mov.b64 	%fd53, {%r57, %r56};
	selp.f64 	%fd103, %fd53, %fd52, %p20;
	add.f64 	%fd54, %fd7, 0d4000000000000000;
	{
	.reg .b32 %temp; 
	mov.b64 	{%temp, %r58}, %fd54;
	}
	and.b32  	%r59, %r58, 2146435072;
	setp.ne.s32 	%p21, %r59, 2146435072;
	@%p21 bra 	$L__BB14_12;
	setp.num.f32 	%p22, %f7, %f7;
	@%p22 bra 	$L__BB14_10;
	mov.f64 	%fd55, 0d4000000000000000;
	add.rn.f64 	%fd103, %fd7, %fd55;
	bra.uni 	$L__BB14_12;
$L__BB14_10:
	setp.neu.f64 	%p23, %fd8, 0d7FF0000000000000;
	@%p23 bra 	$L__BB14_12;
	selp.b32 	%r60, %r4, %r3, %p1;
	selp.b32 	%r61, %r60, %r3, %p19;
	mov.b32 	%r62, 0;
	mov.b64 	%fd103, {%r62, %r61};
$L__BB14_12:
	setp.eq.f32 	%p28, %f7, 0f3F800000;
	mov.f64 	%fd56, 0d3FF0000000000000;
	sub.f64 	%fd57, %fd56, %fd103;
	cvt.rn.f32.f64 	%f27, %fd57;
	selp.f32 	%f8, 0f00000000, %f27, %p28;
	cvt.rn.f32.s32 	%f28, %r15;
	div.rn.f32 	%f9, %f28, %f3;
	cvt.f64.f32 	%fd13, %f9;
	{
	.reg .b32 %temp; 
	mov.b64 	{%temp, %r22}, %fd13;
	}
	abs.f64 	%fd14, %fd13;
	{ // callseq 5, 0
	.param .b64 param0;
	st.param.f64 	[param0], %fd14;
	.param .b64 retval0;
	call.uni (retval0), 
	__internal_accurate_pow, 
	(
	param0
	);
	ld.param.f64 	%fd58, [retval0];
	} // callseq 5
	setp.lt.s32 	%p29, %r22, 0;
	neg.f64 	%fd60, %fd58;
	selp.f64 	%fd61, %fd60, %fd58, %p7;
	selp.f64 	%fd62, %fd61, %fd58, %p29;
	setp.eq.f32 	%p30, %f9, 0f00000000;
	selp.b32 	%r63, %r22, 0, %p7;
	or.b32  	%r64, %r63, 2146435072;
	selp.b32 	%r65, %r64, %r63, %p6;
	mov.b32 	%r66, 0;
	mov.b64 	%fd63, {%r66, %r65};
	selp.f64 	%fd104, %fd63, %fd62, %p30;
	add.f64 	%fd64, %fd13, 0d4000000000000000;
	{
	.reg .b32 %temp; 
	mov.b64 	{%temp, %r67}, %fd64;
	}
	and.b32  	%r68, %r67, 2146435072;
	setp.ne.s32 	%p31, %r68, 2146435072;
	@%p31 bra 	$L__BB14_17;
	setp.nan.f32 	%p32, %f9, %f9;
	@%p32 bra 	$L__BB14_16;
	setp.neu.f64 	%p33, %fd14, 0d7FF0000000000000;
	@%p33 bra 	$L__BB14_17;
	selp.b32 	%r69, %r4, %r3, %p1;
	selp.b32 	%r70, %r69, %r3, %p29;
	mov.b32 	%r71, 0;
	mov.b64 	%fd104, {%r71, %r70};
	bra.uni 	$L__BB14_17;
$L__BB14_16:
	mov.f64 	%fd65, 0d4000000000000000;
	add.rn.f64 	%fd104, %fd13, %fd65;
$L__BB14_17:
	setp.eq.f32 	%p38, %f9, 0f3F800000;
	selp.f64 	%fd66, 0d3FF0000000000000, %fd104, %p38;
	cvt.f64.f32 	%fd67, %f6;
	sub.f64 	%fd68, %fd67, %fd66;
	cvt.rn.f32.f64 	%f10, %fd68;
	cvt.rn.f32.s32 	%f29, %r16;
	div.rn.f32 	%f11, %f29, %f4;
	cvt.f64.f32 	%fd19, %f11;
	{
	.reg .b32 %temp; 
	mov.b64 	{%temp, %r23}, %fd19;
	}
	abs.f64 	%fd20, %fd19;
	{ // callseq 6, 0
	.param .b64 param0;
	st.param.f64 	[param0], %fd20;
	.param .b64 retval0;
	call.uni (retval0), 
	__internal_accurate_pow, 
	(
	param0
	);
	ld.param.f64 	%fd69, [retval0];
	} // callseq 6
	setp.lt.s32 	%p39, %r23, 0;
	neg.f64 	%fd71, %fd69;
	selp.f64 	%fd72, %fd71, %fd69, %p7;
	selp.f64 	%fd73, %fd72, %fd69, %p39;
	setp.eq.f32 	%p40, %f11, 0f00000000;
	selp.b32 	%r72, %r23, 0, %p7;
	or.b32  	%r73, %r72, 2146435072;
	selp.b32 	%r74, %r73, %r72, %p6;
	mov.b32 	%r75, 0;
	mov.b64 	%fd74, {%r75, %r74};
	selp.f64 	%fd105, %fd74, %fd73, %p40;
	add.f64 	%fd75, %fd19, 0d4000000000000000;
	{
	.reg .b32 %temp; 
	mov.b64 	{%temp, %r76}, %fd75;
	}
	and.b32  	%r77, %r76, 2146435072;
	setp.ne.s32 	%p41, %r77, 2146435072;
	@%p41 bra 	$L__BB14_22;
	setp.nan.f32 	%p42, %f11, %f11;
	@%p42 bra 	$L__BB14_21;
	setp.neu.f64 	%p43, %fd20, 0d7FF0000000000000;
	@%p43 bra 	$L__BB14_22;
	selp.b32 	%r78, %r4, %r3, %p1;
	selp.b32 	%r79, %r78, %r3, %p39;
	mov.b32 	%r80, 0;
	mov.b64 	%fd105, {%r80, %r79};
	bra.uni 	$L__BB14_22;
$L__BB14_21:
	mov.f64 	%fd76, 0d4000000000000000;
	add.rn.f64 	%fd105, %fd19, %fd76;
$L__BB14_22:
	setp.eq.f32 	%p48, %f11, 0f3F800000;
	selp.f64 	%fd77, 0d3FF0000000000000, %fd105, %p48;
	cvt.f64.f32 	%fd78, %f8;
	sub.f64 	%fd79, %fd78, %fd77;
	cvt.rn.f32.f64 	%f12, %fd79;
	cvt.rn.f32.s32 	%f30, %r17;
	div.rn.f32 	%f13, %f30, %f3;
	cvt.f64.f32 	%fd25, %f13;
	{
	.reg .b32 %temp; 
	mov.b64 	{%temp, %r24}, %fd25;
	}
	abs.f64 	%fd26, %fd25;
	{ // callseq 7, 0
	.param .b64 param0;
	st.param.f64 	[param0], %fd26;
	.param .b64 retval0;
	call.uni (retval0), 
	__internal_accurate_pow, 
	(
	param0
	);
	ld.param.f64 	%fd80, [retval0];
	} // callseq 7
	setp.lt.s32 	%p49, %r24, 0;
	neg.f64 	%fd82, %fd80;
	selp.f64 	%fd83, %fd82, %fd80, %p7;
	selp.f64 	%fd84, %fd83, %fd80, %p49;
	setp.eq.f32 	%p50, %f13, 0f00000000;
	selp.b32 	%r81, %r24, 0, %p7;
	or.b32  	%r82, %r81, 2146435072;
	selp.b32 	%r83, %r82, %r81, %p6;
	mov.b32 	%r84, 0;
	mov.b64 	%fd85, {%r84, %r83};
	selp.f64 	%fd106, %fd85, %fd84, %p50;
	add.f64 	%fd86, %fd25, 0d4000000000000000;
	{
	.reg .b32 %temp; 
	mov.b64 	{%temp, %r85}, %fd86;
	}
	and.b32  	%r86, %r85, 2146435072;
	setp.ne.s32 	%p51, %r86, 2146435072;
	@%p51 bra 	$L__BB14_27;
	setp.nan.f32 	%p52, %f13, %f13;
	@%p52 bra 	$L__BB14_26;
	setp.neu.f64 	%p53, %fd26, 0d7FF0000000000000;
	@%p53 bra 	$L__BB14_27;
	selp.b32 	%r87, %r4, %r3, %p1;
	selp.b32 	%r88, %r87, %r3, %p49;
	mov.b32 	%r89, 0;
	mov.b64 	%fd106, {%r89, %r88};
	bra.uni 	$L__BB14_27;
$L__BB14_26:
	mov.f64 	%fd87, 0d4000000000000000;
	add.rn.f64 	%fd106, %fd25, %fd87;
$L__BB14_27:
	setp.eq.f32 	%p58, %f13, 0f3F800000;
	selp.f64 	%fd88, 0d3FF0000000000000, %fd106, %p58;
	cvt.f64.f32 	%fd89, %f10;
	sub.f64 	%fd90, %fd89, %fd88;
	cvt.rn.f32.f64 	%f14, %fd90;
	cvt.rn.f32.s32 	%f31, %r19;
	div.rn.f32 	%f15, %f31, %f4;
	cvt.f64.f32 	%fd31, %f15;
	{
	.reg .b32 %temp; 
	mov.b64 	{%temp, %r25}, %fd31;
	}
	abs.f64 	%fd32, %fd31;
	{ // callseq 8, 0
	.param .b64 param0;
	st.param.f64 	[param0], %fd32;
	.param .b64 retval0;
	call.uni (retval0), 
	__internal_accurate_pow, 
	(
	param0
	);
	ld.param.f64 	%fd91, [retval0];
	} // callseq 8
	setp.lt.s32 	%p59, %r25, 0;
	neg.f64 	%fd93, %fd91;
	selp.f64 	%fd94, %fd93, %fd91, %p7;
	selp.f64 	%fd95, %fd94, %fd91, %p59;
	setp.eq.f32 	%p60, %f15, 0f00000000;
	selp.b32 	%r90, %r25, 0, %p7;
	or.b32  	%r91, %r90, 2146435072;
	selp.b32 	%r92, %r91, %r90, %p6;
	mov.b32 	%r93, 0;
	mov.b64 	%fd96, {%r93, %r92};
	selp.f64 	%fd107, %fd96, %fd95, %p60;
	add.f64 	%fd97, %fd31, 0d4000000000000000;
	{
	.reg .b32 %temp; 
	mov.b64 	{%temp, %r94}, %fd97;
	}
	and.b32  	%r95, %r94, 2146435072;
	setp.ne.s32 	%p61, %r95, 2146435072;
	@%p61 bra 	$L__BB14_32;
	setp.nan.f32 	%p62, %f15, %f15;
	@%p62 bra 	$L__BB14_31;
	setp.neu.f64 	%p63, %fd32, 0d7FF0000000000000;
	@%p63 bra 	$L__BB14_32;
	selp.b32 	%r96, %r4, %r3, %p1;
	selp.b32 	%r97, %r96, %r3, %p59;
	mov.b32 	%r98, 0;
	mov.b64 	%fd107, {%r98, %r97};
	bra.uni 	$L__BB14_32;
$L__BB14_31:
	mov.f64 	%fd98, 0d4000000000000000;
	add.rn.f64 	%fd107, %fd31, %fd98;
$L__BB14_32:
	setp.eq.f32 	%p65, %f15, 0f3F800000;
	selp.f64 	%fd99, 0d3FF0000000000000, %fd107, %p65;
	cvt.f64.f32 	%fd100, %f12;
	sub.f64 	%fd101, %fd100, %fd99;
	cvt.rn.f32.f64 	%f32, %fd101;
	neg.s32 	%r99, %r18;
	cvt.rn.f32.s32 	%f33, %r99;
	mul.f32 	%f34, %f33, %f14;
	mul.f32 	%f35, %f4, %f32;
	sub.f32 	%f16, %f34, %f35;
	setp.leu.f32 	%p66, %f16, %f38;
	@%p66 bra 	$L__BB14_34;
	mul.wide.u32 	%rd20, %r101, 4;
	add.s64 	%rd21, %rd3, %rd20;
	ld.global.u32 	%r106, [%rd21];
	add.s64 	%rd22, %rd4, %rd20;
	ld.global.f32 	%f39, [%rd22];
	mov.f32 	%f38, %f16;
$L__BB14_34:
	add.s32 	%r104, %r104, 1;
	add.s32 	%r103, %r103, 1;
	add.s32 	%r102, %r102, 1;
	setp.ne.s32 	%p67, %r102, 0;
	add.s32 	%r101, %r101, 1;
	@%p67 bra 	$L__BB14_2;
$L__BB14_35:
	ld.param.u64 	%rd29, [_Z27kernel_place_best_feat_cutsPiS_S_PfS_S0_ii_param_5];
	ld.param.u64 	%rd28, [_Z27kernel_place_best_feat_cutsPiS_S_PfS_S0_ii_param_4];
	cvta.to.global.u64 	%rd23, %rd28;
	cvta.to.global.u64 	%rd24, %rd29;
	mov.u32 	%r100, %tid.x;
	mul.wide.u32 	%rd25, %r100, 4;
	add.s64 	%rd26, %rd23, %rd25;
	st.global.u32 	[%rd26], %r106;
	add.s64 	%rd27, %rd24, %rd25;
	st.global.f32 	[%rd27], %f39;
	ret;

}
	// .globl	_Z19kernel_update_treesPfPiiS0_S_i
.visible .entry _Z19kernel_update_treesPfPiiS0_S_i(
	.param .u64 .ptr .align 1 _Z19kernel_update_treesPfPiiS0_S_i_param_0,
	.param .u64 .ptr .align 1 _Z19kernel_update_treesPfPiiS0_S_i_param_1,
	.param .u32 _Z19kernel_update_treesPfPiiS0_S_i_param_2,
	.param .u64 .ptr .align 1 _Z19kernel_update_treesPfPiiS0_S_i_param_3,
	.param .u64 .ptr .align 1 _Z19kernel_update_treesPfPiiS0_S_i_param_4,
	.param .u32 _Z19kernel_update_treesPfPiiS0_S_i_param_5
)
{
	.reg .b32 	%r<21>;
	.reg .b32 	%f<9>;
	.reg .b64 	%rd<31>;

	ld.param.u64 	%rd1, [_Z19kernel_update_treesPfPiiS0_S_i_param_0];
	ld.param.u64 	%rd2, [_Z19kernel_update_treesPfPiiS0_S_i_param_1];
	ld.param.u32 	%r1, [_Z19kernel_update_treesPfPiiS0_S_i_param_2];
	ld.param.u64 	%rd3, [_Z19kernel_update_treesPfPiiS0_S_i_param_3];
	ld.param.u64 	%rd4, [_Z19kernel_update_treesPfPiiS0_S_i_param_4];
	ld.param.u32 	%r2, [_Z19kernel_update_treesPfPiiS0_S_i_param_5];
	cvta.to.global.u64 	%rd5, %rd4;
	cvta.to.global.u64 	%rd6, %rd3;
	cvta.to.global.u64 	%rd7, %rd1;
	cvta.to.global.u64 	%rd8, %rd2;
	mov.u32 	%r3, %tid.x;
	mul.wide.u32 	%rd9, %r3, 4;
	add.s64 	%rd10, %rd8, %rd9;
	ld.global.u32 	%r4, [%rd10];
	add.s32 	%r5, %r4, 1;
	cvt.rn.f32.s32 	%f1, %r4;
	mul.lo.s32 	%r6, %r3, %r2;
	mul.lo.s32 	%r7, %r6, 6;
	mad.lo.s32 	%r8, %r1, 6, %r7;
	add.s32 	%r9, %r8, 2;
	mul.wide.u32 	%rd11, %r9, 4;
	add.s64 	%rd12, %rd7, %rd11;
	st.global.f32 	[%rd12], %f1;
	cvt.rn.f32.s32 	%f2, %r5;
	st.global.f32 	[%rd12+4], %f2;
	add.s64 	%rd13, %rd6, %rd9;
	ld.global.u32 	%r10, [%rd13];
	cvt.rn.f32.s32 	%f3, %r10;
	mul.wide.u32 	%rd14, %r8, 4;
	add.s64 	%rd15, %rd7, %rd14;
	st.global.f32 	[%rd15], %f3;
	add.s64 	%rd16, %rd5, %rd9;
	ld.global.f32 	%f4, [%rd16];
	st.global.f32 	[%rd15+4], %f4;
	ld.global.u32 	%r11, [%rd10];
	add.s32 	%r12, %r11, 2;
	st.global.u32 	[%rd10], %r12;
	mad.lo.s32 	%r13, %r4, 6, %r7;
	add.s32 	%r14, %r13, 2;
	mul.wide.u32 	%rd17, %r14, 4;
	add.s64 	%rd18, %rd7, %rd17;
	st.global.f32 	[%rd18], %f1;
	st.global.f32 	[%rd18+4], %f1;
	add.s32 	%r15, %r8, 5;
	mul.wide.u32 	%rd19, %r15, 4;
	add.s64 	%rd20, %rd7, %rd19;
	ld.global.f32 	%f5, [%rd20];
	add.f32 	%f6, %f5, 0f3F800000;
	st.global.f32 	[%rd18+4], %f6;
	mul.wide.u32 	%rd21, %r13, 4;
	add.s64 	%rd22, %rd7, %rd21;
	mov.b32 	%r16, -1082130432;
	st.global.u32 	[%rd22], %r16;
	st.global.u32 	[%rd22+4], %r16;
	add.s32 	%r17, %r13, 4;
	mul.wide.u32 	%rd23, %r17, 4;
	add.s64 	%rd24, %rd7, %rd23;
	st.global.u32 	[%rd24], %r16;
	add.s32 	%r18, %r13, 6;
	add.s32 	%r19, %r13, 8;
	mul.wide.u32 	%rd25, %r19, 4;
	add.s64 	%rd26, %rd7, %rd25;
	st.global.f32 	[%rd26], %f1;
	st.global.f32 	[%rd26+4], %f1;
	ld.global.f32 	%f7, [%rd20];
	add.f32 	%f8, %f7, 0f3F800000;
	st.global.f32 	[%rd26+4], %f8;
	mul.wide.u32 	%rd27, %r18, 4;
	add.s64 	%rd28, %rd7, %rd27;
	st.global.u32 	[%rd28], %r16;
	st.global.u32 	[%rd28+4], %r16;
	add.s32 	%r20, %r13, 10;
	mul.wide.u32 	%rd29, %r20, 4;
	add.s64 	%rd30, %rd7, %rd29;
	st.global.u32 	[%rd30], %r16;
	ret;

}
.func  (.param .b64 func_retval0) __internal_accurate_pow(
	.param .b64 __internal_accurate_pow_param_0
)
{
	.reg .pred 	%p<8>;
	.reg .b32 	%r<49>;
	.reg .b32 	%f<3>;
	.reg .b64 	%fd<109>;

	ld.param.f64 	%fd10, [__internal_accurate_pow_param_0];
	{
	.reg .b32 %temp; 
	mov.b64 	{%temp, %r46}, %fd10;
	}
	{
	.reg .b32 %temp; 
	mov.b64 	{%r45, %temp}, %fd10;
	}
	shr.u32 	%r47, %r46, 20;
	setp.gt.u32 	%p1, %r46, 1048575;
	@%p1 bra 	$L__BB16_2;
	mul.f64 	%fd11, %fd10, 0d4350000000000000;
	{
	.reg .b32 %temp; 
	mov.b64 	{%temp, %r46}, %fd11;
	}
	{
	.reg .b32 %temp; 
	mov.b64 	{%r45, %temp}, %fd11;
	}
	shr.u32 	%r16, %r46, 20;
	add.s32 	%r47, %r16, -54;
$L__BB16_2:
	add.s32 	%r48, %r47, -1023;
	and.b32  	%r17, %r46, -2146435073;
	or.b32  	%r18, %r17, 1072693248;
	mov.b64 	%fd107, {%r45, %r18};
	setp.lt.u32 	%p2, %r18, 1073127583;
	@%p2 bra 	$L__BB16_4;
	{
	.reg .b32 %temp; 
	mov.b64 	{%r19, %temp}, %fd107;
	}
	{
	.reg .b32 %temp; 
	mov.b64 	{%temp, %r20}, %fd107;
	}
	add.s32 	%r21, %r20, -1048576;
	mov.b64 	%fd107, {%r19, %r21};
	add.s32 	%r48, %r47, -1022;
$L__BB16_4:
	add.f64 	%fd12, %fd107, 0dBFF0000000000000;
	add.f64 	%fd13, %fd107, 0d3FF0000000000000;
	rcp.approx.ftz.f64 	%fd14, %fd13;
	neg.f64 	%fd15, %fd13;
	fma.rn.f64 	%fd16, %fd15, %fd14, 0d3FF0000000000000;
	fma.rn.f64 	%fd17, %fd16, %fd16, %fd16;
	fma.rn.f64 	%fd18, %fd17, %fd14, %fd14;
	mul.f64 	%fd19, %fd12, %fd18;
	fma.rn.f64 	%fd20, %fd12, %fd18, %fd19;
	mul.f64 	%fd21, %fd20, %fd20;
	fma.rn.f64 	%fd22, %fd21, 0d3EB0F5FF7D2CAFE2, 0d3ED0F5D241AD3B5A;
	fma.rn.f64 	%fd23, %fd22, %fd21, 0d3EF3B20A75488A3F;
	fma.rn.f64 	%fd24, %fd23, %fd21, 0d3F1745CDE4FAECD5;
	fma.rn.f64 	%fd25, %fd24, %fd21, 0d3F3C71C7258A578B;
	fma.rn.f64 	%fd26, %fd25, %fd21, 0d3F6249249242B910;
	fma.rn.f64 	%fd27, %fd26, %fd21, 0d3F89999999999DFB;
	sub.f64 	%fd28, %fd12, %fd20;
	add.f64 	%fd29, %fd28, %fd28;
	neg.f64 	%fd30, %fd20;
	fma.rn.f64 	%fd31, %fd30, %fd12, %fd29;
	mul.f64 	%fd32, %fd18, %fd31;
	fma.rn.f64 	%fd33, %fd21, %fd27, 0d3FB5555555555555;
	mov.f64 	%fd34, 0d3FB5555555555555;
	sub.f64 	%fd35, %fd34, %fd33;
	fma.rn.f64 	%fd36, %fd21, %fd27, %fd35;
	add.f64 	%fd37, %fd36, 0dBC46A4CB00B9E7B0;
	add.f64 	%fd38, %fd33, %fd37;
	sub.f64 	%fd39, %fd33, %fd38;
	add.f64 	%fd40, %fd37, %fd39;
	mul.rn.f64 	%fd41, %fd20, %fd20;
	neg.f64 	%fd42, %fd41;
	fma.rn.f64 	%fd43, %fd20, %fd20, %fd42;
	{
	.reg .b32 %temp; 
	mov.b64 	{%r22, %temp}, %fd32;
	}
	{
	.reg .b32 %temp; 
	mov.b64 	{%temp, %r23}, %fd32;
	}
	add.s32 	%r24, %r23, 1048576;
	mov.b64 	%fd44, {%r22, %r24};
	fma.rn.f64 	%fd45, %fd20, %fd44, %fd43;
	mul.rn.f64 	%fd46, %fd41, %fd20;
	neg.f64 	%fd47, %fd46;
	fma.rn.f64 	%fd48, %fd41, %fd20, %fd47;
	fma.rn.f64 	%fd49, %fd41, %fd32, %fd48;
	fma.rn.f64 	%fd50, %fd45, %fd20, %fd49;
	mul.rn.f64 	%fd51, %fd38, %fd46;
	neg.f64 	%fd52, %fd51;
	fma.rn.f64 	%fd53, %fd38, %fd46, %fd52;
	fma.rn.f64 	%fd54, %fd38, %fd50, %fd53;
	fma.rn.f64 	%fd55, %fd40, %fd46, %fd54;
	add.f64 	%fd56, %fd51, %fd55;
	sub.f64 	%fd57, %fd51, %fd56;
	add.f64 	%fd58, %fd55, %fd57;
	add.f64 	%fd59, %fd20, %fd56;
	sub.f64 	%fd60, %fd20, %fd59;
	add.f64 	%fd61, %fd56, %fd60;
	add.f64 	%fd62, %fd58, %fd61;
	add.f64 	%fd63, %fd32, %fd62;
	add.f64 	%fd64, %fd59, %fd63;
	sub.f64 	%fd65, %fd59, %fd64;
	add.f64 	%fd66, %fd63, %fd65;
	xor.b32  	%r25, %r48, -2147483648;
	mov.b32 	%r26, 1127219200;
	mov.b64 	%fd67, {%r25, %r26};
	mov.b32 	%r27, -2147483648;
	mov.b64 	%fd68, {%r27, %r26};
	sub.f64 	%fd69, %fd67, %fd68;
	fma.rn.f64 	%fd70, %fd69, 0d3FE62E42FEFA39EF, %fd64;
	fma.rn.f64 	%fd71, %fd69, 0dBFE62E42FEFA39EF, %fd70;
	sub.f64 	%fd72, %fd71, %fd64;
	sub.f64 	%fd73, %fd66, %fd72;
	fma.rn.f64 	%fd74, %fd69, 0d3C7ABC9E3B39803F, %fd73;
	add.f64 	%fd75, %fd70, %fd74;
	sub.f64 	%fd76, %fd70, %fd75;
	add.f64 	%fd77, %fd74, %fd76;
	mov.f64 	%fd78, 0d4000000000000000;
	{
	.reg .b32 %temp; 
	mov.b64 	{%temp, %r28}, %fd78;
	}
	{
	.reg .b32 %temp; 
	mov.b64 	{%r29, %temp}, %fd78;
	}
	shl.b32 	%r30, %r28, 1;
	setp.gt.u32 	%p3, %r30, -33554433;
	and.b32  	%r31, %r28, -15728641;
	selp.b32 	%r32, %r31, %r28, %p3;
	mov.b64 	%fd79, {%r29, %r32};
	mul.rn.f64 	%fd80, %fd75, %fd79;
	neg.f64 	%fd81, %fd80;
	fma.rn.f64 	%fd82, %fd75, %fd79, %fd81;
	fma.rn.f64 	%fd83, %fd77, %fd79, %fd82;
	add.f64 	%fd4, %fd80, %fd83;
	sub.f64 	%fd84, %fd80, %fd4;
	add.f64 	%fd5, %fd83, %fd84;
	fma.rn.f64 	%fd85, %fd4, 0d3FF71547652B82FE, 0d4338000000000000;
	{
	.reg .b32 %temp; 
	mov.b64 	{%r13, %temp}, %fd85;
	}
	mov.f64 	%fd86, 0dC338000000000000;
	add.rn.f64 	%fd87, %fd85, %fd86;
	fma.rn.f64 	%fd88, %fd87, 0dBFE62E42FEFA39EF, %fd4;
	fma.rn.f64 	%fd89, %fd87, 0dBC7ABC9E3B39803F, %fd88;
	fma.rn.f64 	%fd90, %fd89, 0d3E5ADE1569CE2BDF, 0d3E928AF3FCA213EA;
	fma.rn.f64 	%fd91, %fd90, %fd89, 0d3EC71DEE62401315;
	fma.rn.f64 	%fd92, %fd91, %fd89, 0d3EFA01997C89EB71;
	fma.rn.f64 	%fd93, %fd92, %fd89, 0d3F2A01A014761F65;
	fma.rn.f64 	%fd94, %fd93, %fd89, 0d3F56C16C1852B7AF;
	fma.rn.f64 	%fd95, %fd94, %fd89, 0d3F81111111122322;
	fma.rn.f64 	%fd96, %fd95, %fd89, 0d3FA55555555502A1;
	fma.rn.f64 	%fd97, %fd96, %fd89, 0d3FC5555555555511;
	fma.rn.f64 	%fd98, %fd97, %fd89, 0d3FE000000000000B;
	fma.rn.f64 	%fd99, %fd98, %fd89, 0d3FF0000000000000;
	fma.rn.f64 	%fd100, %fd99, %fd89, 0d3FF0000000000000;
	{
	.reg .b32 %temp; 
	mov.b64 	{%r14, %temp}, %fd100;
	}
	{
	.reg .b32 %temp; 
	mov.b64 	{%temp, %r15}, %fd100;
	}
	shl.b32 	%r33, %r13, 20;
	add.s32 	%r34, %r33, %r15;
	mov.b64 	%fd108, {%r14, %r34};
	{
	.reg .b32 %temp; 
	mov.b64 	{%temp, %r35}, %fd4;
	}
	mov.b32 	%f2, %r35;
	abs.f32 	%f1, %f2;
	setp.lt.f32 	%p4, %f1, 0f4086232B;
	@%p4 bra 	$L__BB16_7;
	setp.lt.f64 	%p5, %fd4, 0d0000000000000000;
	add.f64 	%fd101, %fd4, 0d7FF0000000000000;
	selp.f64 	%fd108, 0d0000000000000000, %fd101, %p5;
	setp.geu.f32 	%p6, %f1, 0f40874800;
	@%p6 bra 	$L__BB16_7;
	shr.u32 	%r36, %r13, 31;
	add.s32 	%r37, %r13, %r36;
	shr.s32 	%r38, %r37, 1;
	shl.b32 	%r39, %r38, 20;
	add.s32 	%r40, %r15, %r39;
	mov.b64 	%fd102, {%r14, %r40};
	sub.s32 	%r41, %r13, %r38;
	shl.b32 	%r42, %r41, 20;
	add.s32 	%r43, %r42, 1072693248;
	mov.b32 	%r44, 0;
	mov.b64 	%fd103, {%r44, %r43};
	mul.f64 	%fd108, %fd103, %fd102;
$L__BB16_7:
	abs.f64 	%fd104, %fd108;
	setp.eq.f64 	%p7, %fd104, 0d7FF0000000000000;
	fma.rn.f64 	%fd105, %fd108, %fd5, %fd108;
	selp.f64 	%fd106, %fd108, %fd105, %p7;
	st.param.f64 	[func_retval0], %fd106;
	ret;

}


// ===== COMPILED SASS (sm_100) =====

	.target	sm_100

	.elftype	@"ET_EXEC"


//--------------------- .note.nv.tkinfo           --------------------------
	.section	.note.nv.tkinfo,"",@"SHT_NOTE"
	.sectionflags	@"SHF_NOTE_NV_TKINFO"
	.tkinfo
        /*0018*/ 	.word	0x00000002
        /*0030*/ 	.string	""
        /*0030*/ 	.string	"ptxas"
        /*0030*/ 	.string	"Cuda compilation tools, release 13.0, V13.0.88"
        /*0030*/ 	.string	"Build cuda_13.0.r13.0/compiler.36424714_0"
        /*0030*/ 	.string	"-arch sm_100 -m 64 "



//--------------------- .note.nv.cuinfo           --------------------------
	.section	.note.nv.cuinfo,"",@"SHT_NOTE"
	.sectionflags	@"SHF_NOTE_NV_CUINFO"
        /*0018*/ 	.short	0x0002
        /*001a*/ 	.short	0x0064
        /*001c*/ 	.short	0x0082
	.zero		2


//--------------------- .nv.info                  --------------------------
	.section	.nv.info,"",@"SHT_CUDA_INFO"
	.align	4


	//----- nvinfo : EIATTR_REGCOUNT
	.align		4
        /*0000*/ 	.byte	0x04, 0x2f
        /*0002*/ 	.short	(.L_12 - .L_11)
	.align		4
.L_11:
        /*0004*/ 	.word	index@(_Z11init_randomjP17curandStateXORWOW)
        /*0008*/ 	.word	0x0000001f


	//----- nvinfo : EIATTR_FRAME_SIZE
	.align		4
.L_12:
        /*000c*/ 	.byte	0x04, 0x11
        /*000e*/ 	.short	(.L_14 - .L_13)
	.align		4
.L_13:
        /*0010*/ 	.word	index@(_Z11init_randomjP17curandStateXORWOW)
        /*0014*/ 	.word	0x00000000


	//----- nvinfo : EIATTR_REGCOUNT
	.align		4
.L_14:
        /*0018*/ 	.byte	0x04, 0x2f
        /*001a*/ 	.short	(.L_16 - .L_15)
	.align		4
.L_15:
        /*001c*/ 	.word	index@(_Z19get_max_tree_lengthPiiS_)
        /*0020*/ 	.word	0x0000000a


	//----- nvinfo : EIATTR_FRAME_SIZE
	.align		4
.L_16:
        /*0024*/ 	.byte	0x04, 0x11
        /*0026*/ 	.short	(.L_18 - .L_17)
	.align		4
.L_17:
        /*0028*/ 	.word	index@(_Z19get_max_tree_lengthPiiS_)
        /*002c*/ 	.word	0x00000000


	//----- nvinfo : EIATTR_REGCOUNT
	.align		4
.L_18:
        /*0030*/ 	.byte	0x04, 0x2f
        /*0032*/ 	.short	(.L_20 - .L_19)
	.align		4
.L_19:
        /*0034*/ 	.word	index@(_Z23kernel_initialize_treesPfPii)
        /*0038*/ 	.word	0x0000000e


	//----- nvinfo : EIATTR_FRAME_SIZE
	.align		4
.L_20:
        /*003c*/ 	.byte	0x04, 0x11
        /*003e*/ 	.short	(.L_22 - .L_21)
	.align		4
.L_21:
        /*0040*/ 	.word	index@(_Z23kernel_initialize_treesPfPii)
        /*0044*/ 	.word	0x00000000


	//----- nvinfo : EIATTR_REGCOUNT
	.align		4
.L_22:
        /*0048*/ 	.byte	0x04, 0x2f
        /*004a*/ 	.short	(.L_24 - .L_23)
	.align		4
.L_23:
        /*004c*/ 	.word	index@(_Z27kernel_initialize_batch_posPiii)
        /*0050*/ 	.word	0x0000000a


	//----- nvinfo : EIATTR_FRAME_SIZE
	.align		4
.L_24:
        /*0054*/ 	.byte	0x04, 0x11
        /*0056*/ 	.short	(.L_26 - .L_25)
	.align		4
.L_25:
        /*0058*/ 	.word	index@(_Z27kernel_initialize_batch_posPiii)
        /*005c*/ 	.word	0x00000000


	//----- nvinfo : EIATTR_REGCOUNT
	.align		4
.L_26:
        /*0060*/ 	.byte	0x04, 0x2f
        /*0062*/ 	.short	(.L_28 - .L_27)
	.align		4
.L_27:
        /*0064*/ 	.word	index@(_Z27kernel_refresh_tree_is_donePiS_i)
        /*0068*/ 	.word	0x0000000a


	//----- nvinfo : EIATTR_FRAME_SIZE
	.align		4
.L_28:
        /*006c*/ 	.byte	0x04, 0x11
        /*006e*/ 	.short	(.L_30 - .L_29)
	.align		4
.L_29:
        /*0070*/ 	.word	index@(_Z27kernel_refresh_tree_is_donePiS_i)
        /*0074*/ 	.word	0x00000000


	//----- nvinfo : EIATTR_REGCOUNT
	.align		4
.L_30:
        /*0078*/ 	.byte	0x04, 0x2f
        /*007a*/ 	.short	(.L_32 - .L_31)
	.align		4
.L_31:
        /*007c*/ 	.word	index@(_Z21kernel_traverse_treesPfS_iiPi)
        /*0080*/ 	.word	0x00000014


	//----- nvinfo : EIATTR_FRAME_SIZE
	.align		4
.L_32:
        /*0084*/ 	.byte	0x04, 0x11
        /*0086*/ 	.short	(.L_34 - .L_33)
	.align		4
.L_33:
        /*0088*/ 	.word	index@(_Z21kernel_traverse_treesPfS_iiPi)
        /*008c*/ 	.word	0x00000000


	//----- nvinfo : EIATTR_REGCOUNT
	.align		4
.L_34:
        /*0090*/ 	.byte	0x04, 0x2f
        /*0092*/ 	.short	(.L_36 - .L_35)
	.align		4
.L_35:
        /*0094*/ 	.word	index@(_Z20kernel_advance_treesPfS_iiiPi)
        /*0098*/ 	.word	0x00000016


	//----- nvinfo : EIATTR_FRAME_SIZE
	.align		4
.L_36:
        /*009c*/ 	.byte	0x04, 0x11
        /*009e*/ 	.short	(.L_38 - .L_37)
	.align		4
.L_37:
        /*00a0*/ 	.word	index@(_Z20kernel_advance_treesPfS_iiiPi)
        /*00a4*/ 	.word	0x00000000


	//----- nvinfo : EIATTR_REGCOUNT
	.align		4
.L_38:
        /*00a8*/ 	.byte	0x04, 0x2f
        /*00aa*/ 	.short	(.L_40 - .L_39)
	.align		4
.L_39:
        /*00ac*/ 	.word	index@(_Z29kernel_check_node_terminationPfiS_PiiS0_S0_)
        /*00b0*/ 	.word	0x00000019


	//----- nvinfo : EIATTR_FRAME_SIZE
	.align		4
.L_40:
        /*00b4*/ 	.byte	0x04, 0x11
        /*00b6*/ 	.short	(.L_42 - .L_41)
	.align		4
.L_41:
        /*00b8*/ 	.word	index@(_Z29kernel_check_node_terminationPfiS_PiiS0_S0_)
        /*00bc*/ 	.word	0x00000008


	//----- nvinfo : EIATTR_REGCOUNT
	.align		4
.L_42:
        /*00c0*/ 	.byte	0x04, 0x2f
        /*00c2*/ 	.short	(.L_44 - .L_43)
	.align		4
.L_43:
        /*00c4*/ 	.word	index@(_Z22kernel_collect_min_maxPfPiiiiS_)
        /*00c8*/ 	.word	0x00000014


	//----- nvinfo : EIATTR_FRAME_SIZE
	.align		4
.L_44:
        /*00cc*/ 	.byte	0x04, 0x11
        /*00ce*/ 	.short	(.L_46 - .L_45)
	.align		4
.L_45:
        /*00d0*/ 	.word	index@(_Z22kernel_collect_min_maxPfPiiiiS_)
        /*00d4*/ 	.word	0x00000000


	//----- nvinfo : EIATTR_REGCOUNT
	.align		4
.L_46:
        /*00d8*/ 	.byte	0x04, 0x2f
        /*00da*/ 	.short	(.L_48 - .L_47)
	.align		4
.L_47:
        /*00dc*/ 	.word	index@(_Z29kernel_collect_num_valid_featPiPfi)
        /*00e0*/ 	.word	0x0000000e


	//----- nvinfo : EIATTR_FRAME_SIZE
	.align		4
.L_48:
        /*00e4*/ 	.byte	0x04, 0x11
        /*00e6*/ 	.short	(.L_50 - .L_49)
	.align		4
.L_49:
        /*00e8*/ 	.word	index@(_Z29kernel_collect_num_valid_featPiPfi)
        /*00ec*/ 	.word	0x00000000


	//----- nvinfo : EIATTR_REGCOUNT
	.align		4
.L_50:
        /*00f0*/ 	.byte	0x04, 0x2f
        /*00f2*/ 	.short	(.L_52 - .L_51)
	.align		4
.L_51:
        /*00f4*/ 	.word	index@(_Z32kernel_depopulate_valid_feat_idxPiii)
        /*00f8*/ 	.word	0x00000020


	//----- nvinfo : EIATTR_FRAME_SIZE
	.align		4
.L_52:
        /*00fc*/ 	.byte	0x04, 0x11
        /*00fe*/ 	.short	(.L_54 - .L_53)
	.align		4
.L_53:
        /*0100*/ 	.word	index@(_Z32kernel_depopulate_valid_feat_idxPiii)
        /*0104*/ 	.word	0x00000000


	//----- nvinfo : EIATTR_REGCOUNT
	.align		4
.L_54:
        /*0108*/ 	.byte	0x04, 0x2f
        /*010a*/ 	.short	(.L_56 - .L_55)
	.align		4
.L_55:
        /*010c*/ 	.word	index@(_Z30kernel_populate_valid_feat_idxPiS_iP17curandStateXORWOW)
        /*0110*/ 	.word	0x00000017


	//----- nvinfo : EIATTR_FRAME_SIZE
	.align		4
.L_56:
        /*0114*/ 	.byte	0x04, 0x11
        /*0116*/ 	.short	(.L_58 - .L_57)
	.align		4
.L_57:
        /*0118*/ 	.word	index@($__internal_2_$__cuda_sm20_sqrt_rn_f32_slowpath)
        /*011c*/ 	.word	0x00000000


	//----- nvinfo : EIATTR_FRAME_SIZE
	.align		4
.L_58:
        /*0120*/ 	.byte	0x04, 0x11
        /*0122*/ 	.short	(.L_60 - .L_59)
	.align		4
.L_59:
        /*0124*/ 	.word	index@($__internal_1_$__cuda_sm20_dblrcp_rn_slowpath_v3)
        /*0128*/ 	.word	0x00000000


	//----- nvinfo : EIATTR_FRAME_SIZE
	.align		4
.L_60:
        /*012c*/ 	.byte	0x04, 0x11
        /*012e*/ 	.short	(.L_62 - .L_61)
	.align		4
.L_61:
        /*0130*/ 	.word	index@(_Z30kernel_populate_valid_feat_idxPiS_iP17curandStateXORWOW)
        /*0134*/ 	.word	0x00000000


	//----- nvinfo : EIATTR_REGCOUNT
	.align		4
.L_62:
        /*0138*/ 	.byte	0x04, 0x2f
        /*013a*/ 	.short	(.L_64 - .L_63)
	.align		4
.L_63:
        /*013c*/ 	.word	index@(_Z24kernel_populate_feat_cutPiPfS0_iiP17curandStateXORWOW)
        /*0140*/ 	.word	0x0000001e


	//----- nvinfo : EIATTR_FRAME_SIZE
	.align		4
.L_64:
        /*0144*/ 	.byte	0x04, 0x11
        /*0146*/ 	.short	(.L_66 - .L_65)
	.align		4
.L_65:
        /*0148*/ 	.word	index@(_Z24kernel_populate_feat_cutPiPfS0_iiP17curandStateXORWOW)
        /*014c*/ 	.word	0x00000000


	//----- nvinfo : EIATTR_REGCOUNT
	.align		4
.L_66:
        /*0150*/ 	.byte	0x04, 0x2f
        /*0152*/ 	.short	(.L_68 - .L_67)
	.align		4
.L_67:
        /*0154*/ 	.word	index@(_Z28kernel_populate_class_countsPfS_PiS0_S0_S_S0_iii)
        /*0158*/ 	.word	0x00000018


	//----- nvinfo : EIATTR_FRAME_SIZE
	.align		4
.L_68:
        /*015c*/ 	.byte	0x04, 0x11
        /*015e*/ 	.short	(.L_70 - .L_69)
	.align		4
.L_69:
        /*0160*/ 	.word	index@(_Z28kernel_populate_class_countsPfS_PiS0_S0_S_S0_iii)
        /*0164*/ 	.word	0x00000000


	//----- nvinfo : EIATTR_REGCOUNT
	.align		4
.L_70:
        /*0168*/ 	.byte	0x04, 0x2f
        /*016a*/ 	.short	(.L_72 - .L_71)
	.align		4
.L_71:
        /*016c*/ 	.word	index@(_Z27kernel_place_best_feat_cutsPiS_S_PfS_S0_ii)
        /*0170*/ 	.word	0x0000002e


	//----- nvinfo : EIATTR_FRAME_SIZE
	.align		4
.L_72:
        /*0174*/ 	.byte	0x04, 0x11
        /*0176*/ 	.short	(.L_74 - .L_73)
	.align		4
.L_73:
        /*0178*/ 	.word	index@($_Z27kernel_place_best_feat_cutsPiS_S_PfS_S0_ii$__internal_accurate_pow)
        /*017c*/ 	.word	0x00000000


	//----- nvinfo : EIATTR_FRAME_SIZE
	.align		4
.L_74:
        /*0180*/ 	.byte	0x04, 0x11
        /*0182*/ 	.short	(.L_76 - .L_75)
	.align		4
.L_75:
        /*0184*/ 	.word	index@($__internal_0_$__cuda_sm3x_div_rn_noftz_f32_slowpath)
        /*0188*/ 	.word	0x00000000


	//----- nvinfo : EIATTR_FRAME_SIZE
	.align		4
.L_76:
        /*018c*/ 	.byte	0x04, 0x11
        /*018e*/ 	.short	(.L_78 - .L_77)
	.align		4
.L_77:
        /*0190*/ 	.word	index@(_Z27kernel_place_best_feat_cutsPiS_S_PfS_S0_ii)
        /*0194*/ 	.word	0x00000000


	//----- nvinfo : EIATTR_REGCOUNT
	.align		4
.L_78:
        /*0198*/ 	.byte	0x04, 0x2f
        /*019a*/ 	.short	(.L_80 - .L_79)
	.align		4
.L_79:
        /*019c*/ 	.word	index@(_Z19kernel_update_treesPfPiiS0_S_i)
        /*01a0*/ 	.word	0x0000001a


	//----- nvinfo : EIATTR_FRAME_SIZE
	.align		4
.L_80:
        /*01a4*/ 	.byte	0x04, 0x11
        /*01a6*/ 	.short	(.L_82 - .L_81)
	.align		4
.L_81:
        /*01a8*/ 	.word	index@(_Z19kernel_update_treesPfPiiS0_S_i)
        /*01ac*/ 	.word	0x00000000


	//----- nvinfo : EIATTR_MIN_STACK_SIZE
	.align		4
.L_82:
        /*01b0*/ 	.byte	0x04, 0x12
        /*01b2*/ 	.short	(.L_84 - .L_83)
	.align		4
.L_83:
        /*01b4*/ 	.word	index@(_Z19kernel_update_treesPfPiiS0_S_i)
        /*01b8*/ 	.word	0x00000000


	//----- nvinfo : EIATTR_MIN_STACK_SIZE
	.align		4
.L_84:
        /*01bc*/ 	.byte	0x04, 0x12
        /*01be*/ 	.short	(.L_86 - .L_85)
	.align		4
.L_85:
        /*01c0*/ 	.word	index@(_Z27kernel_place_best_feat_cutsPiS_S_PfS_S0_ii)
        /*01c4*/ 	.word	0x00000000


	//----- nvinfo : EIATTR_MIN_STACK_SIZE
	.align		4
.L_86:
        /*01c8*/ 	.byte	0x04, 0x12
        /*01ca*/ 	.short	(.L_88 - .L_87)
	.align		4
.L_87:
        /*01cc*/ 	.word	index@(_Z28kernel_populate_class_countsPfS_PiS0_S0_S_S0_iii)
        /*01d0*/ 	.word	0x00000000


	//----- nvinfo : EIATTR_MIN_STACK_SIZE
	.align		4
.L_88:
        /*01d4*/ 	.byte	0x04, 0x12
        /*01d6*/ 	.short	(.L_90 - .L_89)
	.align		4
.L_89:
        /*01d8*/ 	.word	index@(_Z24kernel_populate_feat_cutPiPfS0_iiP17curandStateXORWOW)
        /*01dc*/ 	.word	0x00000000


	//----- nvinfo : EIATTR_MIN_STACK_SIZE
	.align		4
.L_90:
        /*01e0*/ 	.byte	0x04, 0x12
        /*01e2*/ 	.short	(.L_92 - .L_91)
	.align		4
.L_91:
        /*01e4*/ 	.word	index@(_Z30kernel_populate_valid_feat_idxPiS_iP17curandStateXORWOW)
        /*01e8*/ 	.word	0x00000000


	//----- nvinfo : EIATTR_MIN_STACK_SIZE
	.align		4
.L_92:
        /*01ec*/ 	.byte	0x04, 0x12
        /*01ee*/ 	.short	(.L_94 - .L_93)
	.align		4
.L_93:
        /*01f0*/ 	.word	index@(_Z32kernel_depopulate_valid_feat_idxPiii)
        /*01f4*/ 	.word	0x00000000


	//----- nvinfo : EIATTR_MIN_STACK_SIZE
	.align		4
.L_94:
        /*01f8*/ 	.byte	0x04, 0x12
        /*01fa*/ 	.short	(.L_96 - .L_95)
	.align		4
.L_95:
        /*01fc*/ 	.word	index@(_Z29kernel_collect_num_valid_featPiPfi)
        /*0200*/ 	.word	0x00000000


	//----- nvinfo : EIATTR_MIN_STACK_SIZE
	.align		4
.L_96:
        /*0204*/ 	.byte	0x04, 0x12
        /*0206*/ 	.short	(.L_98 - .L_97)
	.align		4
.L_97:
        /*0208*/ 	.word	index@(_Z22kernel_collect_min_maxPfPiiiiS_)
        /*020c*/ 	.word	0x00000000


	//----- nvinfo : EIATTR_MIN_STACK_SIZE
	.align		4
.L_98:
        /*0210*/ 	.byte	0x04, 0x12
        /*0212*/ 	.short	(.L_100 - .L_99)
	.align		4
.L_99:
        /*0214*/ 	.word	index@(_Z29kernel_check_node_terminationPfiS_PiiS0_S0_)
        /*0218*/ 	.word	0x00000008


	//----- nvinfo : EIATTR_MIN_STACK_SIZE
	.align		4
.L_100:
        /*021c*/ 	.byte	0x04, 0x12
        /*021e*/ 	.short	(.L_102 - .L_101)
	.align		4
.L_101:
        /*0220*/ 	.word	index@(_Z20kernel_advance_treesPfS_iiiPi)
        /*0224*/ 	.word	0x00000000


	//----- nvinfo : EIATTR_MIN_STACK_SIZE
	.align		4
.L_102:
        /*0228*/ 	.byte	0x04, 0x12
        /*022a*/ 	.short	(.L_104 - .L_103)
	.align		4
.L_103:
        /*022c*/ 	.word	index@(_Z21kernel_traverse_treesPfS_iiPi)
        /*0230*/ 	.word	0x00000000


	//----- nvinfo : EIATTR_MIN_STACK_SIZE
	.align		4
.L_104:
        /*0234*/ 	.byte	0x04, 0x12
        /*0236*/ 	.short	(.L_106 - .L_105)
	.align		4
.L_105:
        /*0238*/ 	.word	index@(_Z27kernel_refresh_tree_is_donePiS_i)
        /*023c*/ 	.word	0x00000000


	//----- nvinfo : EIATTR_MIN_STACK_SIZE
	.align		4
.L_106:
        /*0240*/ 	.byte	0x04, 0x12
        /*0242*/ 	.short	(.L_108 - .L_107)
	.align		4
.L_107:
        /*0244*/ 	.word	index@(_Z27kernel_initialize_batch_posPiii)
        /*0248*/ 	.word	0x00000000


	//----- nvinfo : EIATTR_MIN_STACK_SIZE
	.align		4
.L_108:
        /*024c*/ 	.byte	0x04, 0x12
        /*024e*/ 	.short	(.L_110 - .L_109)
	.align		4
.L_109:
        /*0250*/ 	.word	index@(_Z23kernel_initialize_treesPfPii)
        /*0254*/ 	.word	0x00000000


	//----- nvinfo : EIATTR_MIN_STACK_SIZE
	.align		4
.L_110:
        /*0258*/ 	.byte	0x04, 0x12
        /*025a*/ 	.short	(.L_112 - .L_111)
	.align		4
.L_111:
        /*025c*/ 	.word	index@(_Z19get_max_tree_lengthPiiS_)
        /*0260*/ 	.word	0x00000000


	//----- nvinfo : EIATTR_MIN_STACK_SIZE
	.align		4
.L_112:
        /*0264*/ 	.byte	0x04, 0x12
        /*0266*/ 	.short	(.L_114 - .L_113)
	.align		4
.L_113:
        /*0268*/ 	.word	index@(_Z11init_randomjP17curandStateXORWOW)
        /*026c*/ 	.word	0x00000000
.L_114:


//--------------------- .nv.compat                --------------------------
	.section	.nv.compat,"",@"SHT_CUDA_COMPAT_INFO"
	.align	4
        /*0000*/ 	.byte	0x02, 0x09, 0x00, 0x00, 0x02, 0x02, 0x01, 0x00, 0x02, 0x05, 0x05, 0x00, 0x03, 0x07, 0x01, 0x01
        /*0010*/ 	.byte	0x02, 0x03, 0x00, 0x00, 0x02, 0x06, 0x01, 0x00, 0x04, 0x0b, 0x08, 0x00, 0x01, 0x00, 0x00, 0x00
        /*0020*/ 	.byte	0x00, 0x00, 0x00, 0x00


//--------------------- .nv.info._Z19kernel_update_treesPfPiiS0_S_i --------------------------
	.section	.nv.info._Z19kernel_update_treesPfPiiS0_S_i,"",@"SHT_CUDA_INFO"
	.sectionflags	@""
	.align	4


	//----- nvinfo : EIATTR_CUDA_API_VERSION
	.align		4
        /*0000*/ 	.byte	0x04, 0x37
        /*0002*/ 	.short	(.L_116 - .L_115)
.L_115:
        /*0004*/ 	.word	0x00000082


	//----- nvinfo : EIATTR_KPARAM_INFO
	.align		4
.L_116:
        /*0008*/ 	.byte	0x04, 0x17
        /*000a*/ 	.short	(.L_118 - .L_117)
.L_117:
        /*000c*/ 	.word	0x00000000
        /*0010*/ 	.short	0x0005
        /*0012*/ 	.short	0x0028
        /*0014*/ 	.byte	0x00, 0xf0, 0x11, 0x00


	//----- nvinfo : EIATTR_KPARAM_INFO
	.align		4
.L_118:
        /*0018*/ 	.byte	0x04, 0x17
        /*001a*/ 	.short	(.L_120 - .L_119)
.L_119:
        /*001c*/ 	.word	0x00000000
        /*0020*/ 	.short	0x0004
        /*0022*/ 	.short	0x0020
        /*0024*/ 	.byte	0x00, 0xf5, 0x21, 0x00


	//----- nvinfo : EIATTR_KPARAM_INFO
	.align		4
.L_120:
        /*0028*/ 	.byte	0x04, 0x17
        /*002a*/ 	.short	(.L_122 - .L_121)
.L_121:
        /*002c*/ 	.word	0x00000000
        /*0030*/ 	.short	0x0003
        /*0032*/ 	.short	0x0018
        /*0034*/ 	.byte	0x00, 0xf5, 0x21, 0x00


	//----- nvinfo : EIATTR_KPARAM_INFO
	.align		4
.L_122:
        /*0038*/ 	.byte	0x04, 0x17
        /*003a*/ 	.short	(.L_124 - .L_123)
.L_123:
        /*003c*/ 	.word	0x00000000
        /*0040*/ 	.short	0x0002
        /*0042*/ 	.short	0x0010
        /*0044*/ 	.byte	0x00, 0xf0, 0x11, 0x00


	//----- nvinfo : EIATTR_KPARAM_INFO
	.align		4
.L_124:
        /*0048*/ 	.byte	0x04, 0x17
        /*004a*/ 	.short	(.L_126 - .L_125)
.L_125:
        /*004c*/ 	.word	0x00000000
        /*0050*/ 	.short	0x0001
        /*0052*/ 	.short	0x0008
        /*0054*/ 	.byte	0x00, 0xf5, 0x21, 0x00


	//----- nvinfo : EIATTR_KPARAM_INFO
	.align		4
.L_126:
        /*0058*/ 	.byte	0x04, 0x17
        /*005a*/ 	.short	(.L_128 - .L_127)
.L_127:
        /*005c*/ 	.word	0x00000000
        /*0060*/ 	.short	0x0000
        /*0062*/ 	.short	0x0000
        /*0064*/ 	.byte	0x00, 0xf5, 0x21, 0x00


	//----- nvinfo : EIATTR_SPARSE_MMA_MASK
	.align		4
.L_128:
        /*0068*/ 	.byte	0x03, 0x50
        /*006a*/ 	.short	0x0000


	//----- nvinfo : EIATTR_MAXREG_COUNT
	.align		4
        /*006c*/ 	.byte	0x03, 0x1b
        /*006e*/ 	.short	0x00ff


	//----- nvinfo : EIATTR_MERCURY_ISA_VERSION
	.align		4
        /*0070*/ 	.byte	0x03, 0x5f
        /*0072*/ 	.short	0x0101


	//----- nvinfo : EIATTR_VRC_CTA_INIT_COUNT
	.align		4
        /*0074*/ 	.byte	0x02, 0x4a
	.zero		1
	.zero		1


	//----- nvinfo : EIATTR_EXIT_INSTR_OFFSETS
	.align		4
        /*0078*/ 	.byte	0x04, 0x1c
        /*007a*/ 	.short	(.L_130 - .L_129)


	//   ....[0]....
.L_129:
        /*007c*/ 	.word	0x000003f0


	//----- nvinfo : EIATTR_CBANK_PARAM_SIZE
	.align		4
.L_130:
        /*0080*/ 	.byte	0x03, 0x19
        /*0082*/ 	.short	0x002c


	//----- nvinfo : EIATTR_PARAM_CBANK
	.align		4
        /*0084*/ 	.byte	0x04, 0x0a
        /*0086*/ 	.short	(.L_132 - .L_131)
	.align		4
.L_131:
        /*0088*/ 	.word	index@(.nv.constant0._Z19kernel_update_treesPfPiiS0_S_i)
        /*008c*/ 	.short	0x0380
        /*008e*/ 	.short	0x002c


	//----- nvinfo : EIATTR_SW_WAR
	.align		4
.L_132:
        /*0090*/ 	.byte	0x04, 0x36
        /*0092*/ 	.short	(.L_134 - .L_133)
.L_133:
        /*0094*/ 	.word	0x00000008
.L_134:


//--------------------- .nv.info._Z27kernel_place_best_feat_cutsPiS_S_PfS_S0_ii --------------------------
	.section	.nv.info._Z27kernel_place_best_feat_cutsPiS_S_PfS_S0_ii,"",@"SHT_CUDA_INFO"
	.sectionflags	@""
	.align	4


	//----- nvinfo : EIATTR_CUDA_API_VERSION
	.align		4
        /*0000*/ 	.byte	0x04, 0x37
        /*0002*/ 	.short	(.L_136 - .L_135)
.L_135:
        /*0004*/ 	.word	0x00000082


	//----- nvinfo : EIATTR_KPARAM_INFO
	.align		4
.L_136:
        /*0008*/ 	.byte	0x04, 0x17
        /*000a*/ 	.short	(.L_138 - .L_137)
.L_137:
        /*000c*/ 	.word	0x00000000
        /*0010*/ 	.short	0x0007
        /*0012*/ 	.short	0x0034
        /*0014*/ 	.byte	0x00, 0xf0, 0x11, 0x00


	//----- nvinfo : EIATTR_KPARAM_INFO
	.align		4
.L_138:
        /*0018*/ 	.byte	0x04, 0x17
        /*001a*/ 	.short	(.L_140 - .L_139)
.L_139:
        /*001c*/ 	.word	0x00000000
        /*0020*/ 	.short	0x0006
        /*0022*/ 	.short	0x0030
        /*0024*/ 	.byte	0x00, 0xf0, 0x11, 0x00


	//----- nvinfo : EIATTR_KPARAM_INFO
	.align		4
.L_140:
        /*0028*/ 	.byte	0x04, 0x17
        /*002a*/ 	.short	(.L_142 - .L_141)
.L_141:
        /*002c*/ 	.word	0x00000000
        /*0030*/ 	.short	0x0005
        /*0032*/ 	.short	0x0028
        /*0034*/ 	.byte	0x00, 0xf5, 0x21, 0x00


	//----- nvinfo : EIATTR_KPARAM_INFO
	.align		4
.L_142:
        /*0038*/ 	.byte	0x04, 0x17
        /*003a*/ 	.short	(.L_144 - .L_143)
.L_143:
        /*003c*/ 	.word	0x00000000
        /*0040*/ 	.short	0x0004
        /*0042*/ 	.short	0x0020
        /*0044*/ 	.byte	0x00, 0xf5, 0x21, 0x00


	//----- nvinfo : EIATTR_KPARAM_INFO
	.align		4
.L_144:
        /*0048*/ 	.byte	0x04, 0x17
        /*004a*/ 	.short	(.L_146 - .L_145)
.L_145:
        /*004c*/ 	.word	0x00000000
        /*0050*/ 	.short	0x0003
        /*0052*/ 	.short	0x0018
        /*0054*/ 	.byte	0x00, 0xf5, 0x21, 0x00


	//----- nvinfo : EIATTR_KPARAM_INFO
	.align		4
.L_146:
        /*0058*/ 	.byte	0x04, 0x17
        /*005a*/ 	.short	(.L_148 - .L_147)
.L_147:
        /*005c*/ 	.word	0x00000000
        /*0060*/ 	.short	0x0002
        /*0062*/ 	.short	0x0010
        /*0064*/ 	.byte	0x00, 0xf5, 0x21, 0x00


	//----- nvinfo : EIATTR_KPARAM_INFO
	.align		4
.L_148:
        /*0068*/ 	.byte	0x04, 0x17
        /*006a*/ 	.short	(.L_150 - .L_149)
.L_149:
        /*006c*/ 	.word	0x00000000
        /*0070*/ 	.short	0x0001
        /*0072*/ 	.short	0x0008
        /*0074*/ 	.byte	0x00, 0xf5, 0x21, 0x00


	//----- nvinfo : EIATTR_KPARAM_INFO
	.align		4
.L_150:
        /*0078*/ 	.byte	0x04, 0x17
        /*007a*/ 	.short	(.L_152 - .L_151)
.L_151:
        /*007c*/ 	.word	0x00000000
        /*0080*/ 	.short	0x0000
        /*0082*/ 	.short	0x0000
        /*0084*/ 	.byte	0x00, 0xf5, 0x21, 0x00


	//----- nvinfo : EIATTR_SPARSE_MMA_MASK
	.align		4
.L_152:
        /*0088*/ 	.byte	0x03, 0x50
        /*008a*/ 	.short	0x0000


	//----- nvinfo : EIATTR_MAXREG_COUNT
	.align		4
        /*008c*/ 	.byte	0x03, 0x1b
        /*008e*/ 	.short	0x00ff


	//----- nvinfo : EIATTR_MERCURY_ISA_VERSION
	.align		4
        /*0090*/ 	.byte	0x03, 0x5f
        /*0092*/ 	.short	0x0101


	//----- nvinfo : EIATTR_VRC_CTA_INIT_COUNT
	.align		4
        /*0094*/ 	.byte	0x02, 0x4a
	.zero		1
	.zero		1


	//----- nvinfo : EIATTR_EXIT_INSTR_OFFSETS
	.align		4
        /*0098*/ 	.byte	0x04, 0x1c
        /*009a*/ 	.short	(.L_154 - .L_153)


	//   ....[0]....
.L_153:
        /*009c*/ 	.word	0x00001470


	//----- nvinfo : EIATTR_CRS_STACK_SIZE
	.align		4
.L_154:
        /*00a0*/ 	.byte	0x04, 0x1e
        /*00a2*/ 	.short	(.L_156 - .L_155)
.L_155:
        /*00a4*/ 	.word	0x00000000


	//----- nvinfo : EIATTR_CBANK_PARAM_SIZE
	.align		4
.L_156:
        /*00a8*/ 	.byte	0x03, 0x19
        /*00aa*/ 	.short	0x0038


	//----- nvinfo : EIATTR_PARAM_CBANK
	.align		4
        /*00ac*/ 	.byte	0x04, 0x0a
        /*00ae*/ 	.short	(.L_158 - .L_157)
	.align		4
.L_157:
        /*00b0*/ 	.word	index@(.nv.constant0._Z27kernel_place_best_feat_cutsPiS_S_PfS_S0_ii)
        /*00b4*/ 	.short	0x0380
        /*00b6*/ 	.short	0x0038


	//----- nvinfo : EIATTR_SW_WAR
	.align		4
.L_158:
        /*00b8*/ 	.byte	0x04, 0x36
        /*00ba*/ 	.short	(.L_160 - .L_159)
.L_159:
        /*00bc*/ 	.word	0x00000008
.L_160:


//--------------------- .nv.info._Z28kernel_populate_class_countsPfS_PiS0_S0_S_S0_iii --------------------------
	.section	.nv.info._Z28kernel_populate_class_countsPfS_PiS0_S0_S_S0_iii,"",@"SHT_CUDA_INFO"
	.sectionflags	@""
	.align	4


	//----- nvinfo : EIATTR_CUDA_API_VERSION
	.align		4
        /*0000*/ 	.byte	0x04, 0x37
        /*0002*/ 	.short	(.L_162 - .L_161)
.L_161:
        /*0004*/ 	.word	0x00000082


	//----- nvinfo : EIATTR_KPARAM_INFO
	.align		4
.L_162:
        /*0008*/ 	.byte	0x04, 0x17
        /*000a*/ 	.short	(.L_164 - .L_163)
.L_163:
        /*000c*/ 	.word	0x00000000
        /*0010*/ 	.short	0x0009
        /*0012*/ 	.short	0x0040
        /*0014*/ 	.byte	0x00, 0xf0, 0x11, 0x00


	//----- nvinfo : EIATTR_KPARAM_INFO
	.align		4
.L_164:
        /*0018*/ 	.byte	0x04, 0x17
        /*001a*/ 	.short	(.L_166 - .L_165)
.L_165:
        /*001c*/ 	.word	0x00000000
        /*0020*/ 	.short	0x0008
        /*0022*/ 	.short	0x003c
        /*0024*/ 	.byte	0x00, 0xf0, 0x11, 0x00


	//----- nvinfo : EIATTR_KPARAM_INFO
	.align		4
.L_166:
        /*0028*/ 	.byte	0x04, 0x17
        /*002a*/ 	.short	(.L_168 - .L_167)
.L_167:
        /*002c*/ 	.word	0x00000000
        /*0030*/ 	.short	0x0007
        /*0032*/ 	.short	0x0038
        /*0034*/ 	.byte	0x00, 0xf0, 0x11, 0x00


	//----- nvinfo : EIATTR_KPARAM_INFO
	.align		4
.L_168:
        /*0038*/ 	.byte	0x04, 0x17
        /*003a*/ 	.short	(.L_170 - .L_169)
.L_169:
        /*003c*/ 	.word	0x00000000
        /*0040*/ 	.short	0x0006
        /*0042*/ 	.short	0x0030
        /*0044*/ 	.byte	0x00, 0xf5, 0x21, 0x00


	//----- nvinfo : EIATTR_KPARAM_INFO
	.align		4
.L_170:
        /*0048*/ 	.byte	0x04, 0x17
        /*004a*/ 	.short	(.L_172 - .L_171)
.L_171:
        /*004c*/ 	.word	0x00000000
        /*0050*/ 	.short	0x0005
        /*0052*/ 	.short	0x0028
        /*0054*/ 	.byte	0x00, 0xf5, 0x21, 0x00


	//----- nvinfo : EIATTR_KPARAM_INFO
	.align		4
.L_172:
        /*0058*/ 	.byte	0x04, 0x17
        /*005a*/ 	.short	(.L_174 - .L_173)
.L_173:
        /*005c*/ 	.word	0x00000000
        /*0060*/ 	.short	0x0004
        /*0062*/ 	.short	0x0020
        /*0064*/ 	.byte	0x00, 0xf5, 0x21, 0x00


	//----- nvinfo : EIATTR_KPARAM_INFO
	.align		4
.L_174:
        /*0068*/ 	.byte	0x04, 0x17
        /*006a*/ 	.short	(.L_176 - .L_175)
.L_175:
        /*006c*/ 	.word	0x00000000
        /*0070*/ 	.short	0x0003
        /*0072*/ 	.short	0x0018
        /*0074*/ 	.byte	0x00, 0xf5, 0x21, 0x00


	//----- nvinfo : EIATTR_KPARAM_INFO
	.align		4
.L_176:
        /*0078*/ 	.byte	0x04, 0x17
        /*007a*/ 	.short	(.L_178 - .L_177)
.L_177:
        /*007c*/ 	.word	0x00000000
        /*0080*/ 	.short	0x0002
        /*0082*/ 	.short	0x0010
        /*0084*/ 	.byte	0x00, 0xf5, 0x21, 0x00


	//----- nvinfo : EIATTR_KPARAM_INFO
	.align		4
.L_178:
        /*0088*/ 	.byte	0x04, 0x17
        /*008a*/ 	.short	(.L_180 - .L_179)
.L_179:
        /*008c*/ 	.word	0x00000000
        /*0090*/ 	.short	0x0001
        /*0092*/ 	.short	0x0008
        /*0094*/ 	.byte	0x00, 0xf5, 0x21, 0x00


	//----- nvinfo : EIATTR_KPARAM_INFO
	.align		4
.L_180:
        /*0098*/ 	.byte	0x04, 0x17
        /*009a*/ 	.short	(.L_182 - .L_181)
.L_181:
        /*009c*/ 	.word	0x00000000
        /*00a0*/ 	.short	0x0000
        /*00a2*/ 	.short	0x0000
        /*00a4*/ 	.byte	0x00, 0xf5, 0x21, 0x00


	//----- nvinfo : EIATTR_SPARSE_MMA_MASK
	.align		4
.L_182:
        /*00a8*/ 	.byte	0x03, 0x50
        /*00aa*/ 	.short	0x0000


	//----- nvinfo : EIATTR_MAXREG_COUNT
	.align		4
        /*00ac*/ 	.byte	0x03, 0x1b
        /*00ae*/ 	.short	0x00ff


	//----- nvinfo : EIATTR_MERCURY_ISA_VERSION
	.align		4
        /*00b0*/ 	.byte	0x03, 0x5f
        /*00b2*/ 	.short	0x0101


	//----- nvinfo : EIATTR_VRC_CTA_INIT_COUNT
	.align		4
        /*00b4*/ 	.byte	0x02, 0x4a
	.zero		1
	.zero		1


	//----- nvinfo : EIATTR_EXIT_INSTR_OFFSETS
	.align		4
        /*00b8*/ 	.byte	0x04, 0x1c
        /*00ba*/ 	.short	(.L_184 - .L_183)


	//   ....[0]....
.L_183:
        /*00bc*/ 	.word	0x00000860


	//----- nvinfo : EIATTR_CRS_STACK_SIZE
	.align		4
.L_184:
        /*00c0*/ 	.byte	0x04, 0x1e
        /*00c2*/ 	.short	(.L_186 - .L_185)
.L_185:
        /*00c4*/ 	.word	0x00000000


	//----- nvinfo : EIATTR_CBANK_PARAM_SIZE
	.align		4
.L_186:
        /*00c8*/ 	.byte	0x03, 0x19
        /*00ca*/ 	.short	0x0044


	//----- nvinfo : EIATTR_PARAM_CBANK
	.align		4
        /*00cc*/ 	.byte	0x04, 0x0a
        /*00ce*/ 	.short	(.L_188 - .L_187)
	.align		4
.L_187:
        /*00d0*/ 	.word	index@(.nv.constant0._Z28kernel_populate_class_countsPfS_PiS0_S0_S_S0_iii)
        /*00d4*/ 	.short	0x0380
        /*00d6*/ 	.short	0x0044


	//----- nvinfo : EIATTR_SW_WAR
	.align		4
.L_188:
        /*00d8*/ 	.byte	0x04, 0x36
        /*00da*/ 	.short	(.L_190 - .L_189)
.L_189:
        /*00dc*/ 	.word	0x00000008
.L_190:


//--------------------- .nv.info._Z24kernel_populate_feat_cutPiPfS0_iiP17curandStateXORWOW --------------------------
	.section	.nv.info._Z24kernel_populate_feat_cutPiPfS0_iiP17curandStateXORWOW,"",@"SHT_CUDA_INFO"
	.sectionflags	@""
	.align	4


	//----- nvinfo : EIATTR_CUDA_API_VERSION
	.align		4
        /*0000*/ 	.byte	0x04, 0x37
        /*0002*/ 	.short	(.L_192 - .L_191)
.L_191:
        /*0004*/ 	.word	0x00000082


	//----- nvinfo : EIATTR_KPARAM_INFO
	.align		4
.L_192:
        /*0008*/ 	.byte	0x04, 0x17
        /*000a*/ 	.short	(.L_194 - .L_193)
.L_193:
        /*000c*/ 	.word	0x00000000
        /*0010*/ 	.short	0x0005
        /*0012*/ 	.short	0x0020
        /*0014*/ 	.byte	0x00, 0xf5, 0x21, 0x00


	//----- nvinfo : EIATTR_KPARAM_INFO
	.align		4
.L_194:
        /*0018*/ 	.byte	0x04, 0x17
        /*001a*/ 	.short	(.L_196 - .L_195)
.L_195:
        /*001c*/ 	.word	0x00000000
        /*0020*/ 	.short	0x0004
        /*0022*/ 	.short	0x001c
        /*0024*/ 	.byte	0x00, 0xf0, 0x11, 0x00


	//----- nvinfo : EIATTR_KPARAM_INFO
	.align		4
.L_196:
        /*0028*/ 	.byte	0x04, 0x17
        /*002a*/ 	.short	(.L_198 - .L_197)
.L_197:
        /*002c*/ 	.word	0x00000000
        /*0030*/ 	.short	0x0003
        /*0032*/ 	.short	0x0018
        /*0034*/ 	.byte	0x00, 0xf0, 0x11, 0x00


	//----- nvinfo : EIATTR_KPARAM_INFO
	.align		4
.L_198:
        /*0038*/ 	.byte	0x04, 0x17
        /*003a*/ 	.short	(.L_200 - .L_199)
.L_199:
        /*003c*/ 	.word	0x00000000
        /*0040*/ 	.short	0x0002
        /*0042*/ 	.short	0x0010
        /*0044*/ 	.byte	0x00, 0xf5, 0x21, 0x00


	//----- nvinfo : EIATTR_KPARAM_INFO
	.align		4
.L_200:
        /*0048*/ 	.byte	0x04, 0x17
        /*004a*/ 	.short	(.L_202 - .L_201)
.L_201:
        /*004c*/ 	.word	0x00000000
        /*0050*/ 	.short	0x0001
        /*0052*/ 	.short	0x0008
        /*0054*/ 	.byte	0x00, 0xf5, 0x21, 0x00


	//----- nvinfo : EIATTR_KPARAM_INFO
	.align		4
.L_202:
        /*0058*/ 	.byte	0x04, 0x17
        /*005a*/ 	.short	(.L_204 - .L_203)
.L_203:
        /*005c*/ 	.word	0x00000000
        /*0060*/ 	.short	0x0000
        /*0062*/ 	.short	0x0000
        /*0064*/ 	.byte	0x00, 0xf5, 0x21, 0x00


	//----- nvinfo : EIATTR_SPARSE_MMA_MASK
	.align		4
.L_204:
        /*0068*/ 	.byte	0x03, 0x50
        /*006a*/ 	.short	0x0000


	//----- nvinfo : EIATTR_MAXREG_COUNT
	.align		4
        /*006c*/ 	.byte	0x03, 0x1b
        /*006e*/ 	.short	0x00ff


	//----- nvinfo : EIATTR_MERCURY_ISA_VERSION
	.align		4
        /*0070*/ 	.byte	0x03, 0x5f
        /*0072*/ 	.short	0x0101


	//----- nvinfo : EIATTR_VRC_CTA_INIT_COUNT
	.align		4
        /*0074*/ 	.byte	0x02, 0x4a
	.zero		1
	.zero		1


	//----- nvinfo : EIATTR_EXIT_INSTR_OFFSETS
	.align		4
        /*0078*/ 	.byte	0x04, 0x1c
        /*007a*/ 	.short	(.L_206 - .L_205)


	//   ....[0]....
.L_205:
        /*007c*/ 	.word	0x00000390


	//   ....[1]....
        /*0080*/ 	.word	0x00000690


	//   ....[2]....
        /*0084*/ 	.word	0x00000990


	//   ....[3]....
        /*0088*/ 	.word	0x000009e0


	//   ....[4]....
        /*008c*/ 	.word	0x00000a90


	//   ....[5]....
        /*0090*/ 	.word	0x00000c80


	//----- nvinfo : EIATTR_CRS_STACK_SIZE
	.align		4
.L_206:
        /*0094*/ 	.byte	0x04, 0x1e
        /*0096*/ 	.short	(.L_208 - .L_207)
.L_207:
        /*0098*/ 	.word	0x00000000


	//----- nvinfo : EIATTR_CBANK_PARAM_SIZE
	.align		4
.L_208:
        /*009c*/ 	.byte	0x03, 0x19
        /*009e*/ 	.short	0x0028


	//----- nvinfo : EIATTR_PARAM_CBANK
	.align		4
        /*00a0*/ 	.byte	0x04, 0x0a
        /*00a2*/ 	.short	(.L_210 - .L_209)
	.align		4
.L_209:
        /*00a4*/ 	.word	index@(.nv.constant0._Z24kernel_populate_feat_cutPiPfS0_iiP17curandStateXORWOW)
        /*00a8*/ 	.short	0x0380
        /*00aa*/ 	.short	0x0028


	//----- nvinfo : EIATTR_SW_WAR
	.align		4
.L_210:
        /*00ac*/ 	.byte	0x04, 0x36
        /*00ae*/ 	.short	(.L_212 - .L_211)
.L_211:
        /*00b0*/ 	.word	0x00000008
.L_212:


//--------------------- .nv.info._Z30kernel_populate_valid_feat_idxPiS_iP17curandStateXORWOW --------------------------
	.section	.nv.info._Z30kernel_populate_valid_feat_idxPiS_iP17curandStateXORWOW,"",@"SHT_CUDA_INFO"
	.sectionflags	@""
	.align	4


	//----- nvinfo : EIATTR_CUDA_API_VERSION
	.align		4
        /*0000*/ 	.byte	0x04, 0x37
        /*0002*/ 	.short	(.L_214 - .L_213)
.L_213:
        /*0004*/ 	.word	0x00000082


	//----- nvinfo : EIATTR_KPARAM_INFO
	.align		4
.L_214:
        /*0008*/ 	.byte	0x04, 0x17
        /*000a*/ 	.short	(.L_216 - .L_215)
.L_215:
        /*000c*/ 	.word	0x00000000
        /*0010*/ 	.short	0x0003
        /*0012*/ 	.short	0x0018
        /*0014*/ 	.byte	0x00, 0xf5, 0x21, 0x00


	//----- nvinfo : EIATTR_KPARAM_INFO
	.align		4
.L_216:
        /*0018*/ 	.byte	0x04, 0x17
        /*001a*/ 	.short	(.L_218 - .L_217)
.L_217:
        /*001c*/ 	.word	0x00000000
        /*0020*/ 	.short	0x0002
        /*0022*/ 	.short	0x0010
        /*0024*/ 	.byte	0x00, 0xf0, 0x11, 0x00


	//----- nvinfo : EIATTR_KPARAM_INFO
	.align		4
.L_218:
        /*0028*/ 	.byte	0x04, 0x17
        /*002a*/ 	.short	(.L_220 - .L_219)
.L_219:
        /*002c*/ 	.word	0x00000000
        /*0030*/ 	.short	0x0001
        /*0032*/ 	.short	0x0008
        /*0034*/ 	.byte	0x00, 0xf5, 0x21, 0x00


	//----- nvinfo : EIATTR_KPARAM_INFO
	.align		4
.L_220:
        /*0038*/ 	.byte	0x04, 0x17
        /*003a*/ 	.short	(.L_222 - .L_221)
.L_221:
        /*003c*/ 	.word	0x00000000
        /*0040*/ 	.short	0x0000
        /*0042*/ 	.short	0x0000
        /*0044*/ 	.byte	0x00, 0xf5, 0x21, 0x00


	//----- nvinfo : EIATTR_SPARSE_MMA_MASK
	.align		4
.L_222:
        /*0048*/ 	.byte	0x03, 0x50
        /*004a*/ 	.short	0x0000


	//----- nvinfo : EIATTR_MAXREG_COUNT
	.align		4
        /*004c*/ 	.byte	0x03, 0x1b
        /*004e*/ 	.short	0x00ff


	//----- nvinfo : EIATTR_MERCURY_ISA_VERSION
	.align		4
        /*0050*/ 	.byte	0x03, 0x5f
        /*0052*/ 	.short	0x0101


	//----- nvinfo : EIATTR_VRC_CTA_INIT_COUNT
	.align		4
        /*0054*/ 	.byte	0x02, 0x4a
	.zero		1
	.zero		1


	//----- nvinfo : EIATTR_EXIT_INSTR_OFFSETS
	.align		4
        /*0058*/ 	.byte	0x04, 0x1c
        /*005a*/ 	.short	(.L_224 - .L_223)


	//   ....[0]....
.L_223:
        /*005c*/ 	.word	0x000008e0


	//   ....[1]....
        /*0060*/ 	.word	0x00000970


	//   ....[2]....
        /*0064*/ 	.word	0x000009c0


	//----- nvinfo : EIATTR_CRS_STACK_SIZE
	.align		4
.L_224:
        /*0068*/ 	.byte	0x04, 0x1e
        /*006a*/ 	.short	(.L_226 - .L_225)
.L_225:
        /*006c*/ 	.word	0x00000000


	//----- nvinfo : EIATTR_CBANK_PARAM_SIZE
	.align		4
.L_226:
        /*0070*/ 	.byte	0x03, 0x19
        /*0072*/ 	.short	0x0020


	//----- nvinfo : EIATTR_PARAM_CBANK
	.align		4
        /*0074*/ 	.byte	0x04, 0x0a
        /*0076*/ 	.short	(.L_228 - .L_227)
	.align		4
.L_227:
        /*0078*/ 	.word	index@(.nv.constant0._Z30kernel_populate_valid_feat_idxPiS_iP17curandStateXORWOW)
        /*007c*/ 	.short	0x0380
        /*007e*/ 	.short	0x0020


	//----- nvinfo : EIATTR_SW_WAR
	.align		4
.L_228:
        /*0080*/ 	.byte	0x04, 0x36
        /*0082*/ 	.short	(.L_230 - .L_229)
.L_229:
        /*0084*/ 	.word	0x00000008
.L_230:


//--------------------- .nv.info._Z32kernel_depopulate_valid_feat_idxPiii --------------------------
	.section	.nv.info._Z32kernel_depopulate_valid_feat_idxPiii,"",@"SHT_CUDA_INFO"
	.sectionflags	@""
	.align	4


	//----- nvinfo : EIATTR_CUDA_API_VERSION
	.align		4
        /*0000*/ 	.byte	0x04, 0x37
        /*0002*/ 	.short	(.L_232 - .L_231)
.L_231:
        /*0004*/ 	.word	0x00000082


	//----- nvinfo : EIATTR_KPARAM_INFO
	.align		4
.L_232:
        /*0008*/ 	.byte	0x04, 0x17
        /*000a*/ 	.short	(.L_234 - .L_233)
.L_233:
        /*000c*/ 	.word	0x00000000
        /*0010*/ 	.short	0x0002
        /*0012*/ 	.short	0x000c
        /*0014*/ 	.byte	0x00, 0xf0, 0x11, 0x00


	//----- nvinfo : EIATTR_KPARAM_INFO
	.align		4
.L_234:
        /*0018*/ 	.byte	0x04, 0x17
        /*001a*/ 	.short	(.L_236 - .L_235)
.L_235:
        /*001c*/ 	.word	0x00000000
        /*0020*/ 	.short	0x0001
        /*0022*/ 	.short	0x0008
        /*0024*/ 	.byte	0x00, 0xf0, 0x11, 0x00


	//----- nvinfo : EIATTR_KPARAM_INFO
	.align		4
.L_236:
        /*0028*/ 	.byte	0x04, 0x17
        /*002a*/ 	.short	(.L_238 - .L_237)
.L_237:
        /*002c*/ 	.word	0x00000000
        /*0030*/ 	.short	0x0000
        /*0032*/ 	.short	0x0000
        /*0034*/ 	.byte	0x00, 0xf5, 0x21, 0x00


	//----- nvinfo : EIATTR_SPARSE_MMA_MASK
	.align		4
.L_238:
        /*0038*/ 	.byte	0x03, 0x50
        /*003a*/ 	.short	0x0000


	//----- nvinfo : EIATTR_MAXREG_COUNT
	.align		4
        /*003c*/ 	.byte	0x03, 0x1b
        /*003e*/ 	.short	0x00ff


	//----- nvinfo : EIATTR_MERCURY_ISA_VERSION
	.align		4
        /*0040*/ 	.byte	0x03, 0x5f
        /*0042*/ 	.short	0x0101


	//----- nvinfo : EIATTR_VRC_CTA_INIT_COUNT
	.align		4
        /*0044*/ 	.byte	0x02, 0x4a
	.zero		1
	.zero		1


	//----- nvinfo : EIATTR_EXIT_INSTR_OFFSETS
	.align		4
        /*0048*/ 	.byte	0x04, 0x1c
        /*004a*/ 	.short	(.L_240 - .L_239)


	//   ....[0]....
.L_239:
        /*004c*/ 	.word	0x00000030


	//   ....[1]....
        /*0050*/ 	.word	0x00000330


	//   ....[2]....
        /*0054*/ 	.word	0x00000480


	//   ....[3]....
        /*0058*/ 	.word	0x00000570


	//   ....[4]....
        /*005c*/ 	.word	0x000005e0


	//----- nvinfo : EIATTR_CBANK_PARAM_SIZE
	.align		4
.L_240:
        /*0060*/ 	.byte	0x03, 0x19
        /*0062*/ 	.short	0x0010


	//----- nvinfo : EIATTR_PARAM_CBANK
	.align		4
        /*0064*/ 	.byte	0x04, 0x0a
        /*0066*/ 	.short	(.L_242 - .L_241)
	.align		4
.L_241:
        /*0068*/ 	.word	index@(.nv.constant0._Z32kernel_depopulate_valid_feat_idxPiii)
        /*006c*/ 	.short	0x0380
        /*006e*/ 	.short	0x0010


	//----- nvinfo : EIATTR_SW_WAR
	.align		4
.L_242:
        /*0070*/ 	.byte	0x04, 0x36
        /*0072*/ 	.short	(.L_244 - .L_243)
.L_243:
        /*0074*/ 	.word	0x00000008
.L_244:


//--------------------- .nv.info._Z29kernel_collect_num_valid_featPiPfi --------------------------
	.section	.nv.info._Z29kernel_collect_num_valid_featPiPfi,"",@"SHT_CUDA_INFO"
	.sectionflags	@""
	.align	4


	//----- nvinfo : EIATTR_CUDA_API_VERSION
	.align		4
        /*0000*/ 	.byte	0x04, 0x37
        /*0002*/ 	.short	(.L_246 - .L_245)
.L_245:
        /*0004*/ 	.word	0x00000082


	//----- nvinfo : EIATTR_KPARAM_INFO
	.align		4
.L_246:
        /*0008*/ 	.byte	0x04, 0x17
        /*000a*/ 	.short	(.L_248 - .L_247)
.L_247:
        /*000c*/ 	.word	0x00000000
        /*0010*/ 	.short	0x0002
        /*0012*/ 	.short	0x0010
        /*0014*/ 	.byte	0x00, 0xf0, 0x11, 0x00


	//----- nvinfo : EIATTR_KPARAM_INFO
	.align		4
.L_248:
        /*0018*/ 	.byte	0x04, 0x17
        /*001a*/ 	.short	(.L_250 - .L_249)
.L_249:
        /*001c*/ 	.word	0x00000000
        /*0020*/ 	.short	0x0001
        /*0022*/ 	.short	0x0008
        /*0024*/ 	.byte	0x00, 0xf5, 0x21, 0x00


	//----- nvinfo : EIATTR_KPARAM_INFO
	.align		4
.L_250:
        /*0028*/ 	.byte	0x04, 0x17
        /*002a*/ 	.short	(.L_252 - .L_251)
.L_251:
        /*002c*/ 	.word	0x00000000
        /*0030*/ 	.short	0x0000
        /*0032*/ 	.short	0x0000
        /*0034*/ 	.byte	0x00, 0xf5, 0x21, 0x00


	//----- nvinfo : EIATTR_SPARSE_MMA_MASK
	.align		4
.L_252:
        /*0038*/ 	.byte	0x03, 0x50
        /*003a*/ 	.short	0x0000


	//----- nvinfo : EIATTR_MAXREG_COUNT
	.align		4
        /*003c*/ 	.byte	0x03, 0x1b
        /*003e*/ 	.short	0x00ff


	//----- nvinfo : EIATTR_NUM_BARRIERS
	.align		4
        /*0040*/ 	.byte	0x02, 0x4c
        /*0042*/ 	.byte	0x01
	.zero		1


	//----- nvinfo : EIATTR_MERCURY_ISA_VERSION
	.align		4
        /*0044*/ 	.byte	0x03, 0x5f
        /*0046*/ 	.short	0x0101


	//----- nvinfo : EIATTR_VRC_CTA_INIT_COUNT
	.align		4
        /*0048*/ 	.byte	0x02, 0x4a
	.zero		1
	.zero		1


	//----- nvinfo : EIATTR_EXIT_INSTR_OFFSETS
	.align		4
        /*004c*/ 	.byte	0x04, 0x1c
        /*004e*/ 	.short	(.L_254 - .L_253)


	//   ....[0]....
.L_253:
        /*0050*/ 	.word	0x00000340


	//   ....[1]....
        /*0054*/ 	.word	0x000003d0


	//----- nvinfo : EIATTR_CRS_STACK_SIZE
	.align		4
.L_254:
        /*0058*/ 	.byte	0x04, 0x1e
        /*005a*/ 	.short	(.L_256 - .L_255)
.L_255:
        /*005c*/ 	.word	0x00000000


	//----- nvinfo : EIATTR_CBANK_PARAM_SIZE
	.align		4
.L_256:
        /*0060*/ 	.byte	0x03, 0x19
        /*0062*/ 	.short	0x0014


	//----- nvinfo : EIATTR_PARAM_CBANK
	.align		4
        /*0064*/ 	.byte	0x04, 0x0a
        /*0066*/ 	.short	(.L_258 - .L_257)
	.align		4
.L_257:
        /*0068*/ 	.word	index@(.nv.constant0._Z29kernel_collect_num_valid_featPiPfi)
        /*006c*/ 	.short	0x0380
        /*006e*/ 	.short	0x0014


	//----- nvinfo : EIATTR_SW_WAR
	.align		4
.L_258:
        /*0070*/ 	.byte	0x04, 0x36
        /*0072*/ 	.short	(.L_260 - .L_259)
.L_259:
        /*0074*/ 	.word	0x00000008
.L_260:


//--------------------- .nv.info._Z22kernel_collect_min_maxPfPiiiiS_ --------------------------
	.section	.nv.info._Z22kernel_collect_min_maxPfPiiiiS_,"",@"SHT_CUDA_INFO"
	.sectionflags	@""
	.align	4


	//----- nvinfo : EIATTR_CUDA_API_VERSION
	.align		4
        /*0000*/ 	.byte	0x04, 0x37
        /*0002*/ 	.short	(.L_262 - .L_261)
.L_261:
        /*0004*/ 	.word	0x00000082


	//----- nvinfo : EIATTR_KPARAM_INFO
	.align		4
.L_262:
        /*0008*/ 	.byte	0x04, 0x17
        /*000a*/ 	.short	(.L_264 - .L_263)
.L_263:
        /*000c*/ 	.word	0x00000000
        /*0010*/ 	.short	0x0005
        /*0012*/ 	.short	0x0020
        /*0014*/ 	.byte	0x00, 0xf5, 0x21, 0x00


	//----- nvinfo : EIATTR_KPARAM_INFO
	.align		4
.L_264:
        /*0018*/ 	.byte	0x04, 0x17
        /*001a*/ 	.short	(.L_266 - .L_265)
.L_265:
        /*001c*/ 	.word	0x00000000
        /*0020*/ 	.short	0x0004
        /*0022*/ 	.short	0x0018
        /*0024*/ 	.byte	0x00, 0xf0, 0x11, 0x00


	//----- nvinfo : EIATTR_KPARAM_INFO
	.align		4
.L_266:
        /*0028*/ 	.byte	0x04, 0x17
        /*002a*/ 	.short	(.L_268 - .L_267)
.L_267:
        /*002c*/ 	.word	0x00000000
        /*0030*/ 	.short	0x0003
        /*0032*/ 	.short	0x0014
        /*0034*/ 	.byte	0x00, 0xf0, 0x11, 0x00


	//----- nvinfo : EIATTR_KPARAM_INFO
	.align		4
.L_268:
        /*0038*/ 	.byte	0x04, 0x17
        /*003a*/ 	.short	(.L_270 - .L_269)
.L_269:
        /*003c*/ 	.word	0x00000000
        /*0040*/ 	.short	0x0002
        /*0042*/ 	.short	0x0010
        /*0044*/ 	.byte	0x00, 0xf0, 0x11, 0x00


	//----- nvinfo : EIATTR_KPARAM_INFO
	.align		4
.L_270:
        /*0048*/ 	.byte	0x04, 0x17
        /*004a*/ 	.short	(.L_272 - .L_271)
.L_271:
        /*004c*/ 	.word	0x00000000
        /*0050*/ 	.short	0x0001
        /*0052*/ 	.short	0x0008
        /*0054*/ 	.byte	0x00, 0xf5, 0x21, 0x00


	//----- nvinfo : EIATTR_KPARAM_INFO
	.align		4
.L_272:
        /*0058*/ 	.byte	0x04, 0x17
        /*005a*/ 	.short	(.L_274 - .L_273)
.L_273:
        /*005c*/ 	.word	0x00000000
        /*0060*/ 	.short	0x0000
        /*0062*/ 	.short	0x0000
        /*0064*/ 	.byte	0x00, 0xf5, 0x21, 0x00


	//----- nvinfo : EIATTR_SPARSE_MMA_MASK
	.align		4
.L_274:
        /*0068*/ 	.byte	0x03, 0x50
        /*006a*/ 	.short	0x0000


	//----- nvinfo : EIATTR_MAXREG_COUNT
	.align		4
        /*006c*/ 	.byte	0x03, 0x1b
        /*006e*/ 	.short	0x00ff


	//----- nvinfo : EIATTR_NUM_BARRIERS
	.align		4
        /*0070*/ 	.byte	0x02, 0x4c
        /*0072*/ 	.byte	0x01
	.zero		1


	//----- nvinfo : EIATTR_MERCURY_ISA_VERSION
	.align		4
        /*0074*/ 	.byte	0x03, 0x5f
        /*0076*/ 	.short	0x0101


	//----- nvinfo : EIATTR_VRC_CTA_INIT_COUNT
	.align		4
        /*0078*/ 	.byte	0x02, 0x4a
	.zero		1
	.zero		1


	//----- nvinfo : EIATTR_EXIT_INSTR_OFFSETS
	.align		4
        /*007c*/ 	.byte	0x04, 0x1c
        /*007e*/ 	.short	(.L_276 - .L_275)


	//   ....[0]....
.L_275:
        /*0080*/ 	.word	0x00000410


	//   ....[1]....
        /*0084*/ 	.word	0x000004e0


	//----- nvinfo : EIATTR_CRS_STACK_SIZE
	.align		4
.L_276:
        /*0088*/ 	.byte	0x04, 0x1e
        /*008a*/ 	.short	(.L_278 - .L_277)
.L_277:
        /*008c*/ 	.word	0x00000000


	//----- nvinfo : EIATTR_CBANK_PARAM_SIZE
	.align		4
.L_278:
        /*0090*/ 	.byte	0x03, 0x19
        /*0092*/ 	.short	0x0028


	//----- nvinfo : EIATTR_PARAM_CBANK
	.align		4
        /*0094*/ 	.byte	0x04, 0x0a
        /*0096*/ 	.short	(.L_280 - .L_279)
	.align		4
.L_279:
        /*0098*/ 	.word	index@(.nv.constant0._Z22kernel_collect_min_maxPfPiiiiS_)
        /*009c*/ 	.short	0x0380
        /*009e*/ 	.short	0x0028


	//----- nvinfo : EIATTR_SW_WAR
	.align		4
.L_280:
        /*00a0*/ 	.byte	0x04, 0x36
        /*00a2*/ 	.short	(.L_282 - .L_281)
.L_281:
        /*00a4*/ 	.word	0x00000008
.L_282:


//--------------------- .nv.info._Z29kernel_check_node_terminationPfiS_PiiS0_S0_ --------------------------
	.section	.nv.info._Z29kernel_check_node_terminationPfiS_PiiS0_S0_,"",@"SHT_CUDA_INFO"
	.sectionflags	@""
	.align	4


	//----- nvinfo : EIATTR_CUDA_API_VERSION
	.align		4
        /*0000*/ 	.byte	0x04, 0x37
        /*0002*/ 	.short	(.L_284 - .L_283)
.L_283:
        /*0004*/ 	.word	0x00000082


	//----- nvinfo : EIATTR_KPARAM_INFO
	.align		4
.L_284:
        /*0008*/ 	.byte	0x04, 0x17
        /*000a*/ 	.short	(.L_286 - .L_285)
.L_285:
        /*000c*/ 	.word	0x00000000
        /*0010*/ 	.short	0x0006
        /*0012*/ 	.short	0x0030
        /*0014*/ 	.byte	0x00, 0xf5, 0x21, 0x00


	//----- nvinfo : EIATTR_KPARAM_INFO
	.align		4
.L_286:
        /*0018*/ 	.byte	0x04, 0x17
        /*001a*/ 	.short	(.L_288 - .L_287)
.L_287:
        /*001c*/ 	.word	0x00000000
        /*0020*/ 	.short	0x0005
        /*0022*/ 	.short	0x0028
        /*0024*/ 	.byte	0x00, 0xf5, 0x21, 0x00


	//----- nvinfo : EIATTR_KPARAM_INFO
	.align		4
.L_288:
        /*0028*/ 	.byte	0x04, 0x17
        /*002a*/ 	.short	(.L_290 - .L_289)
.L_289:
        /*002c*/ 	.word	0x00000000
        /*0030*/ 	.short	0x0004
        /*0032*/ 	.short	0x0020
        /*0034*/ 	.byte	0x00, 0xf0, 0x11, 0x00


	//----- nvinfo : EIATTR_KPARAM_INFO
	.align		4
.L_290:
        /*0038*/ 	.byte	0x04, 0x17
        /*003a*/ 	.short	(.L_292 - .L_291)
.L_291:
        /*003c*/ 	.word	0x00000000
        /*0040*/ 	.short	0x0003
        /*0042*/ 	.short	0x0018
        /*0044*/ 	.byte	0x00, 0xf5, 0x21, 0x00


	//----- nvinfo : EIATTR_KPARAM_INFO
	.align		4
.L_292:
        /*0048*/ 	.byte	0x04, 0x17
        /*004a*/ 	.short	(.L_294 - .L_293)
.L_293:
        /*004c*/ 	.word	0x00000000
        /*0050*/ 	.short	0x0002
        /*0052*/ 	.short	0x0010
        /*0054*/ 	.byte	0x00, 0xf5, 0x21, 0x00


	//----- nvinfo : EIATTR_KPARAM_INFO
	.align		4
.L_294:
        /*0058*/ 	.byte	0x04, 0x17
        /*005a*/ 	.short	(.L_296 - .L_295)
.L_295:
        /*005c*/ 	.word	0x00000000
        /*0060*/ 	.short	0x0001
        /*0062*/ 	.short	0x0008
        /*0064*/ 	.byte	0x00, 0xf0, 0x11, 0x00


	//----- nvinfo : EIATTR_KPARAM_INFO
	.align		4
.L_296:
        /*0068*/ 	.byte	0x04, 0x17
        /*006a*/ 	.short	(.L_298 - .L_297)
.L_297:
        /*006c*/ 	.word	0x00000000
        /*0070*/ 	.short	0x0000
        /*0072*/ 	.short	0x0000
        /*0074*/ 	.byte	0x00, 0xf5, 0x21, 0x00


	//----- nvinfo : EIATTR_SPARSE_MMA_MASK
	.align		4
.L_298:
        /*0078*/ 	.byte	0x03, 0x50
        /*007a*/ 	.short	0x0000


	//----- nvinfo : EIATTR_MAXREG_COUNT
	.align		4
        /*007c*/ 	.byte	0x03, 0x1b
        /*007e*/ 	.short	0x00ff


	//----- nvinfo : EIATTR_EXTERNS
	.align		4
        /*0080*/ 	.byte	0x04, 0x0f
        /*0082*/ 	.short	(.L_300 - .L_299)


	//   ....[0]....
	.align		4
.L_299:
        /*0084*/ 	.word	index@(vprintf)


	//----- nvinfo : EIATTR_MERCURY_ISA_VERSION
	.align		4
.L_300:
        /*0088*/ 	.byte	0x03, 0x5f
        /*008a*/ 	.short	0x0101


	//----- nvinfo : EIATTR_VRC_CTA_INIT_COUNT
	.align		4
        /*008c*/ 	.byte	0x02, 0x4a
	.zero		1
	.zero		1


	//----- nvinfo : EIATTR_SYSCALL_OFFSETS
	.align		4
        /*0090*/ 	.byte	0x04, 0x46
        /*0092*/ 	.short	(.L_302 - .L_301)


	//   ....[0]....
.L_301:
        /*0094*/ 	.word	0x00000720


	//   ....[1]....
        /*0098*/ 	.word	0x000007b0


	//   ....[2]....
        /*009c*/ 	.word	0x00000840


	//----- nvinfo : EIATTR_EXIT_INSTR_OFFSETS
	.align		4
.L_302:
        /*00a0*/ 	.byte	0x04, 0x1c
        /*00a2*/ 	.short	(.L_304 - .L_303)


	//   ....[0]....
.L_303:
        /*00a4*/ 	.word	0x00000870


	//   ....[1]....
        /*00a8*/ 	.word	0x00000910


	//   ....[2]....
        /*00ac*/ 	.word	0x00000950


	//----- nvinfo : EIATTR_CRS_STACK_SIZE
	.align		4
.L_304:
        /*00b0*/ 	.byte	0x04, 0x1e
        /*00b2*/ 	.short	(.L_306 - .L_305)
.L_305:
        /*00b4*/ 	.word	0x00000000


	//----- nvinfo : EIATTR_CBANK_PARAM_SIZE
	.align		4
.L_306:
        /*00b8*/ 	.byte	0x03, 0x19
        /*00ba*/ 	.short	0x0038


	//----- nvinfo : EIATTR_PARAM_CBANK
	.align		4
        /*00bc*/ 	.byte	0x04, 0x0a
        /*00be*/ 	.short	(.L_308 - .L_307)
	.align		4
.L_307:
        /*00c0*/ 	.word	index@(.nv.constant0._Z29kernel_check_node_terminationPfiS_PiiS0_S0_)
        /*00c4*/ 	.short	0x0380
        /*00c6*/ 	.short	0x0038


	//----- nvinfo : EIATTR_SW_WAR
	.align		4
.L_308:
        /*00c8*/ 	.byte	0x04, 0x36
        /*00ca*/ 	.short	(.L_310 - .L_309)
.L_309:
        /*00cc*/ 	.word	0x00000008
.L_310:


//--------------------- .nv.info._Z20kernel_advance_treesPfS_iiiPi --------------------------
	.section	.nv.info._Z20kernel_advance_treesPfS_iiiPi,"",@"SHT_CUDA_INFO"
	.sectionflags	@""
	.align	4


	//----- nvinfo : EIATTR_CUDA_API_VERSION
	.align		4
        /*0000*/ 	.byte	0x04, 0x37
        /*0002*/ 	.short	(.L_312 - .L_311)
.L_311:
        /*0004*/ 	.word	0x00000082


	//----- nvinfo : EIATTR_KPARAM_INFO
	.align		4
.L_312:
        /*0008*/ 	.byte	0x04, 0x17
        /*000a*/ 	.short	(.L_314 - .L_313)
.L_313:
        /*000c*/ 	.word	0x00000000
        /*0010*/ 	.short	0x0005
        /*0012*/ 	.short	0x0020
        /*0014*/ 	.byte	0x00, 0xf5, 0x21, 0x00


	//----- nvinfo : EIATTR_KPARAM_INFO
	.align		4
.L_314:
        /*0018*/ 	.byte	0x04, 0x17
        /*001a*/ 	.short	(.L_316 - .L_315)
.L_315:
        /*001c*/ 	.word	0x00000000
        /*0020*/ 	.short	0x0004
        /*0022*/ 	.short	0x0018
        /*0024*/ 	.byte	0x00, 0xf0, 0x11, 0x00


	//----- nvinfo : EIATTR_KPARAM_INFO
	.align		4
.L_316:
        /*0028*/ 	.byte	0x04, 0x17
        /*002a*/ 	.short	(.L_318 - .L_317)
.L_317:
        /*002c*/ 	.word	0x00000000
        /*0030*/ 	.short	0x0003
        /*0032*/ 	.short	0x0014
        /*0034*/ 	.byte	0x00, 0xf0, 0x11, 0x00


	//----- nvinfo : EIATTR_KPARAM_INFO
	.align		4
.L_318:
        /*0038*/ 	.byte	0x04, 0x17
        /*003a*/ 	.short	(.L_320 - .L_319)
.L_319:
        /*003c*/ 	.word	0x00000000
        /*0040*/ 	.short	0x0002
        /*0042*/ 	.short	0x0010
        /*0044*/ 	.byte	0x00, 0xf0, 0x11, 0x00


	//----- nvinfo : EIATTR_KPARAM_INFO
	.align		4
.L_320:
        /*0048*/ 	.byte	0x04, 0x17
        /*004a*/ 	.short	(.L_322 - .L_321)
.L_321:
        /*004c*/ 	.word	0x00000000
        /*0050*/ 	.short	0x0001
        /*0052*/ 	.short	0x0008
        /*0054*/ 	.byte	0x00, 0xf5, 0x21, 0x00


	//----- nvinfo : EIATTR_KPARAM_INFO
	.align		4
.L_322:
        /*0058*/ 	.byte	0x04, 0x17
        /*005a*/ 	.short	(.L_324 - .L_323)
.L_323:
        /*005c*/ 	.word	0x00000000
        /*0060*/ 	.short	0x0000
        /*0062*/ 	.short	0x0000
        /*0064*/ 	.byte	0x00, 0xf5, 0x21, 0x00


	//----- nvinfo : EIATTR_SPARSE_MMA_MASK
	.align		4
.L_324:
        /*0068*/ 	.byte	0x03, 0x50
        /*006a*/ 	.short	0x0000


	//----- nvinfo : EIATTR_MAXREG_COUNT
	.align		4
        /*006c*/ 	.byte	0x03, 0x1b
        /*006e*/ 	.short	0x00ff


	//----- nvinfo : EIATTR_MERCURY_ISA_VERSION
	.align		4
        /*0070*/ 	.byte	0x03, 0x5f
        /*0072*/ 	.short	0x0101


	//----- nvinfo : EIATTR_VRC_CTA_INIT_COUNT
	.align		4
        /*0074*/ 	.byte	0x02, 0x4a
	.zero		1
	.zero		1


	//----- nvinfo : EIATTR_EXIT_INSTR_OFFSETS
	.align		4
        /*0078*/ 	.byte	0x04, 0x1c
        /*007a*/ 	.short	(.L_326 - .L_325)


	//   ....[0]....
.L_325:
        /*007c*/ 	.word	0x00000040


	//   ....[1]....
        /*0080*/ 	.word	0x00000220


	//----- nvinfo : EIATTR_CRS_STACK_SIZE
	.align		4
.L_326:
        /*0084*/ 	.byte	0x04, 0x1e
        /*0086*/ 	.short	(.L_328 - .L_327)
.L_327:
        /*0088*/ 	.word	0x00000000


	//----- nvinfo : EIATTR_CBANK_PARAM_SIZE
	.align		4
.L_328:
        /*008c*/ 	.byte	0x03, 0x19
        /*008e*/ 	.short	0x0028


	//----- nvinfo : EIATTR_PARAM_CBANK
	.align		4
        /*0090*/ 	.byte	0x04, 0x0a
        /*0092*/ 	.short	(.L_330 - .L_329)
	.align		4
.L_329:
        /*0094*/ 	.word	index@(.nv.constant0._Z20kernel_advance_treesPfS_iiiPi)
        /*0098*/ 	.short	0x0380
        /*009a*/ 	.short	0x0028


	//----- nvinfo : EIATTR_SW_WAR
	.align		4
.L_330:
        /*009c*/ 	.byte	0x04, 0x36
        /*009e*/ 	.short	(.L_332 - .L_331)
.L_331:
        /*00a0*/ 	.word	0x00000008
.L_332:


//--------------------- .nv.info._Z21kernel_traverse_treesPfS_iiPi --------------------------
	.section	.nv.info._Z21kernel_traverse_treesPfS_iiPi,"",@"SHT_CUDA_INFO"
	.sectionflags	@""
	.align	4


	//----- nvinfo : EIATTR_CUDA_API_VERSION
	.align		4
        /*0000*/ 	.byte	0x04, 0x37
        /*0002*/ 	.short	(.L_334 - .L_333)
.L_333:
        /*0004*/ 	.word	0x00000082


	//----- nvinfo : EIATTR_KPARAM_INFO
	.align		4
.L_334:
        /*0008*/ 	.byte	0x04, 0x17
        /*000a*/ 	.short	(.L_336 - .L_335)
.L_335:
        /*000c*/ 	.word	0x00000000
        /*0010*/ 	.short	0x0004
        /*0012*/ 	.short	0x0018
        /*0014*/ 	.byte	0x00, 0xf5, 0x21, 0x00


	//----- nvinfo : EIATTR_KPARAM_INFO
	.align		4
.L_336:
        /*0018*/ 	.byte	0x04, 0x17
        /*001a*/ 	.short	(.L_338 - .L_337)
.L_337:
        /*001c*/ 	.word	0x00000000
        /*0020*/ 	.short	0x0003
        /*0022*/ 	.short	0x0014
        /*0024*/ 	.byte	0x00, 0xf0, 0x11, 0x00


	//----- nvinfo : EIATTR_KPARAM_INFO
	.align		4
.L_338:
        /*0028*/ 	.byte	0x04, 0x17
        /*002a*/ 	.short	(.L_340 - .L_339)
.L_339:
        /*002c*/ 	.word	0x00000000
        /*0030*/ 	.short	0x0002
        /*0032*/ 	.short	0x0010
        /*0034*/ 	.byte	0x00, 0xf0, 0x11, 0x00


	//----- nvinfo : EIATTR_KPARAM_INFO
	.align		4
.L_340:
        /*0038*/ 	.byte	0x04, 0x17
        /*003a*/ 	.short	(.L_342 - .L_341)
.L_341:
        /*003c*/ 	.word	0x00000000
        /*0040*/ 	.short	0x0001
        /*0042*/ 	.short	0x0008
        /*0044*/ 	.byte	0x00, 0xf5, 0x21, 0x00


	//----- nvinfo : EIATTR_KPARAM_INFO
	.align		4
.L_342:
        /*0048*/ 	.byte	0x04, 0x17
        /*004a*/ 	.short	(.L_344 - .L_343)
.L_343:
        /*004c*/ 	.word	0x00000000
        /*0050*/ 	.short	0x0000
        /*0052*/ 	.short	0x0000
        /*0054*/ 	.byte	0x00, 0xf5, 0x21, 0x00


	//----- nvinfo : EIATTR_SPARSE_MMA_MASK
	.align		4
.L_344:
        /*0058*/ 	.byte	0x03, 0x50
        /*005a*/ 	.short	0x0000


	//----- nvinfo : EIATTR_MAXREG_COUNT
	.align		4
        /*005c*/ 	.byte	0x03, 0x1b
        /*005e*/ 	.short	0x00ff


	//----- nvinfo : EIATTR_MERCURY_ISA_VERSION
	.align		4
        /*0060*/ 	.byte	0x03, 0x5f
        /*0062*/ 	.short	0x0101


	//----- nvinfo : EIATTR_VRC_CTA_INIT_COUNT
	.align		4
        /*0064*/ 	.byte	0x02, 0x4a
	.zero		1
	.zero		1


	//----- nvinfo : EIATTR_EXIT_INSTR_OFFSETS
	.align		4
        /*0068*/ 	.byte	0x04, 0x1c
        /*006a*/ 	.short	(.L_346 - .L_345)


	//   ....[0]....
.L_345:
        /*006c*/ 	.word	0x00000080


	//   ....[1]....
        /*0070*/ 	.word	0x00000410


	//----- nvinfo : EIATTR_CRS_STACK_SIZE
	.align		4
.L_346:
        /*0074*/ 	.byte	0x04, 0x1e
        /*0076*/ 	.short	(.L_348 - .L_347)
.L_347:
        /*0078*/ 	.word	0x00000000


	//----- nvinfo : EIATTR_CBANK_PARAM_SIZE
	.align		4
.L_348:
        /*007c*/ 	.byte	0x03, 0x19
        /*007e*/ 	.short	0x0020


	//----- nvinfo : EIATTR_PARAM_CBANK
	.align		4
        /*0080*/ 	.byte	0x04, 0x0a
        /*0082*/ 	.short	(.L_350 - .L_349)
	.align		4
.L_349:
        /*0084*/ 	.word	index@(.nv.constant0._Z21kernel_traverse_treesPfS_iiPi)
        /*0088*/ 	.short	0x0380
        /*008a*/ 	.short	0x0020


	//----- nvinfo : EIATTR_SW_WAR
	.align		4
.L_350:
        /*008c*/ 	.byte	0x04, 0x36
        /*008e*/ 	.short	(.L_352 - .L_351)
.L_351:
        /*0090*/ 	.word	0x00000008
.L_352:


//--------------------- .nv.info._Z27kernel_refresh_tree_is_donePiS_i --------------------------
	.section	.nv.info._Z27kernel_refresh_tree_is_donePiS_i,"",@"SHT_CUDA_INFO"
	.sectionflags	@""
	.align	4


	//----- nvinfo : EIATTR_CUDA_API_VERSION
	.align		4
        /*0000*/ 	.byte	0x04, 0x37
        /*0002*/ 	.short	(.L_354 - .L_353)
.L_353:
        /*0004*/ 	.word	0x00000082


	//----- nvinfo : EIATTR_KPARAM_INFO
	.align		4
.L_354:
        /*0008*/ 	.byte	0x04, 0x17
        /*000a*/ 	.short	(.L_356 - .L_355)
.L_355:
        /*000c*/ 	.word	0x00000000
        /*0010*/ 	.short	0x0002
        /*0012*/ 	.short	0x0010
        /*0014*/ 	.byte	0x00, 0xf0, 0x11, 0x00


	//----- nvinfo : EIATTR_KPARAM_INFO
	.align		4
.L_356:
        /*0018*/ 	.byte	0x04, 0x17
        /*001a*/ 	.short	(.L_358 - .L_357)
.L_357:
        /*001c*/ 	.word	0x00000000
        /*0020*/ 	.short	0x0001
        /*0022*/ 	.short	0x0008
        /*0024*/ 	.byte	0x00, 0xf5, 0x21, 0x00


	//----- nvinfo : EIATTR_KPARAM_INFO
	.align		4
.L_358:
        /*0028*/ 	.byte	0x04, 0x17
        /*002a*/ 	.short	(.L_360 - .L_359)
.L_359:
        /*002c*/ 	.word	0x00000000
        /*0030*/ 	.short	0x0000
        /*0032*/ 	.short	0x0000
        /*0034*/ 	.byte	0x00, 0xf5, 0x21, 0x00


	//----- nvinfo : EIATTR_SPARSE_MMA_MASK
	.align		4
.L_360:
        /*0038*/ 	.byte	0x03, 0x50
        /*003a*/ 	.short	0x0000


	//----- nvinfo : EIATTR_MAXREG_COUNT
	.align		4
        /*003c*/ 	.byte	0x03, 0x1b
        /*003e*/ 	.short	0x00ff


	//----- nvinfo : EIATTR_MERCURY_ISA_VERSION
	.align		4
        /*0040*/ 	.byte	0x03, 0x5f
        /*0042*/ 	.short	0x0101


	//----- nvinfo : EIATTR_VRC_CTA_INIT_COUNT
	.align		4
        /*0044*/ 	.byte	0x02, 0x4a
	.zero		1
	.zero		1


	//----- nvinfo : EIATTR_EXIT_INSTR_OFFSETS
	.align		4
        /*0048*/ 	.byte	0x04, 0x1c
        /*004a*/ 	.short	(.L_362 - .L_361)


	//   ....[0]....
.L_361:
        /*004c*/ 	.word	0x000000c0


	//----- nvinfo : EIATTR_CBANK_PARAM_SIZE
	.align		4
.L_362:
        /*0050*/ 	.byte	0x03, 0x19
        /*0052*/ 	.short	0x0014


	//----- nvinfo : EIATTR_PARAM_CBANK
	.align		4
        /*0054*/ 	.byte	0x04, 0x0a
        /*0056*/ 	.short	(.L_364 - .L_363)
	.align		4
.L_363:
        /*0058*/ 	.word	index@(.nv.constant0._Z27kernel_refresh_tree_is_donePiS_i)
        /*005c*/ 	.short	0x0380
        /*005e*/ 	.short	0x0014


	//----- nvinfo : EIATTR_SW_WAR
	.align		4
.L_364:
        /*0060*/ 	.byte	0x04, 0x36
        /*0062*/ 	.short	(.L_366 - .L_365)
.L_365:
        /*0064*/ 	.word	0x00000008
.L_366:


//--------------------- .nv.info._Z27kernel_initialize_batch_posPiii --------------------------
	.section	.nv.info._Z27kernel_initialize_batch_posPiii,"",@"SHT_CUDA_INFO"
	.sectionflags	@""
	.align	4


	//----- nvinfo : EIATTR_CUDA_API_VERSION
	.align		4
        /*0000*/ 	.byte	0x04, 0x37
        /*0002*/ 	.short	(.L_368 - .L_367)
.L_367:
        /*0004*/ 	.word	0x00000082


	//----- nvinfo : EIATTR_KPARAM_INFO
	.align		4
.L_368:
        /*0008*/ 	.byte	0x04, 0x17
        /*000a*/ 	.short	(.L_370 - .L_369)
.L_369:
        /*000c*/ 	.word	0x00000000
        /*0010*/ 	.short	0x0002
        /*0012*/ 	.short	0x000c
        /*0014*/ 	.byte	0x00, 0xf0, 0x11, 0x00


	//----- nvinfo : EIATTR_KPARAM_INFO
	.align		4
.L_370:
        /*0018*/ 	.byte	0x04, 0x17
        /*001a*/ 	.short	(.L_372 - .L_371)
.L_371:
        /*001c*/ 	.word	0x00000000
        /*0020*/ 	.short	0x0001
        /*0022*/ 	.short	0x0008
        /*0024*/ 	.byte	0x00, 0xf0, 0x11, 0x00


	//----- nvinfo : EIATTR_KPARAM_INFO
	.align		4
.L_372:
        /*0028*/ 	.byte	0x04, 0x17
        /*002a*/ 	.short	(.L_374 - .L_373)
.L_373:
        /*002c*/ 	.word	0x00000000
        /*0030*/ 	.short	0x0000
        /*0032*/ 	.short	0x0000
        /*0034*/ 	.byte	0x00, 0xf5, 0x21, 0x00


	//----- nvinfo : EIATTR_SPARSE_MMA_MASK
	.align		4
.L_374:
        /*0038*/ 	.byte	0x03, 0x50
        /*003a*/ 	.short	0x0000


	//----- nvinfo : EIATTR_MAXREG_COUNT
	.align		4
        /*003c*/ 	.byte	0x03, 0x1b
        /*003e*/ 	.short	0x00ff


	//----- nvinfo : EIATTR_MERCURY_ISA_VERSION
	.align		4
        /*0040*/ 	.byte	0x03, 0x5f
        /*0042*/ 	.short	0x0101


	//----- nvinfo : EIATTR_VRC_CTA_INIT_COUNT
	.align		4
        /*0044*/ 	.byte	0x02, 0x4a
	.zero		1
	.zero		1


	//----- nvinfo : EIATTR_EXIT_INSTR_OFFSETS
	.align		4
        /*0048*/ 	.byte	0x04, 0x1c
        /*004a*/ 	.short	(.L_376 - .L_375)


	//   ....[0]....
.L_375:
        /*004c*/ 	.word	0x00000040


	//   ....[1]....
        /*0050*/ 	.word	0x000000f0


	//----- nvinfo : EIATTR_CRS_STACK_SIZE
	.align		4
.L_376:
        /*0054*/ 	.byte	0x04, 0x1e
        /*0056*/ 	.short	(.L_378 - .L_377)
.L_377:
        /*0058*/ 	.word	0x00000000


	//----- nvinfo : EIATTR_CBANK_PARAM_SIZE
	.align		4
.L_378:
        /*005c*/ 	.byte	0x03, 0x19
        /*005e*/ 	.short	0x0010


	//----- nvinfo : EIATTR_PARAM_CBANK
	.align		4
        /*0060*/ 	.byte	0x04, 0x0a
        /*0062*/ 	.short	(.L_380 - .L_379)
	.align		4
.L_379:
        /*0064*/ 	.word	index@(.nv.constant0._Z27kernel_initialize_batch_posPiii)
        /*0068*/ 	.short	0x0380
        /*006a*/ 	.short	0x0010


	//----- nvinfo : EIATTR_SW_WAR
	.align		4
.L_380:
        /*006c*/ 	.byte	0x04, 0x36
        /*006e*/ 	.short	(.L_382 - .L_381)
.L_381:
        /*0070*/ 	.word	0x00000008
.L_382:


//--------------------- .nv.info._Z23kernel_initialize_treesPfPii --------------------------
	.section	.nv.info._Z23kernel_initialize_treesPfPii,"",@"SHT_CUDA_INFO"
	.sectionflags	@""
	.align	4


	//----- nvinfo : EIATTR_CUDA_API_VERSION
	.align		4
        /*0000*/ 	.byte	0x04, 0x37
        /*0002*/ 	.short	(.L_384 - .L_383)
.L_383:
        /*0004*/ 	.word	0x00000082


	//----- nvinfo : EIATTR_KPARAM_INFO
	.align		4
.L_384:
        /*0008*/ 	.byte	0x04, 0x17
        /*000a*/ 	.short	(.L_386 - .L_385)
.L_385:
        /*000c*/ 	.word	0x00000000
        /*0010*/ 	.short	0x0002
        /*0012*/ 	.short	0x0010
        /*0014*/ 	.byte	0x00, 0xf0, 0x11, 0x00


	//----- nvinfo : EIATTR_KPARAM_INFO
	.align		4
.L_386:
        /*0018*/ 	.byte	0x04, 0x17
        /*001a*/ 	.short	(.L_388 - .L_387)
.L_387:
        /*001c*/ 	.word	0x00000000
        /*0020*/ 	.short	0x0001
        /*0022*/ 	.short	0x0008
        /*0024*/ 	.byte	0x00, 0xf5, 0x21, 0x00


	//----- nvinfo : EIATTR_KPARAM_INFO
	.align		4
.L_388:
        /*0028*/ 	.byte	0x04, 0x17
        /*002a*/ 	.short	(.L_390 - .L_389)
.L_389:
        /*002c*/ 	.word	0x00000000
        /*0030*/ 	.short	0x0000
        /*0032*/ 	.short	0x0000
        /*0034*/ 	.byte	0x00, 0xf5, 0x21, 0x00


	//----- nvinfo : EIATTR_SPARSE_MMA_MASK
	.align		4
.L_390:
        /*0038*/ 	.byte	0x03, 0x50
        /*003a*/ 	.short	0x0000


	//----- nvinfo : EIATTR_MAXREG_COUNT
	.align		4
        /*003c*/ 	.byte	0x03, 0x1b
        /*003e*/ 	.short	0x00ff


	//----- nvinfo : EIATTR_MERCURY_ISA_VERSION
	.align		4
        /*0040*/ 	.byte	0x03, 0x5f
        /*0042*/ 	.short	0x0101


	//----- nvinfo : EIATTR_VRC_CTA_INIT_COUNT
	.align		4
        /*0044*/ 	.byte	0x02, 0x4a
	.zero		1
	.zero		1


	//----- nvinfo : EIATTR_EXIT_INSTR_OFFSETS
	.align		4
        /*0048*/ 	.byte	0x04, 0x1c
        /*004a*/ 	.short	(.L_392 - .L_391)


	//   ....[0]....
.L_391:
        /*004c*/ 	.word	0x00000140


	//----- nvinfo : EIATTR_CBANK_PARAM_SIZE
	.align		4
.L_392:
        /*0050*/ 	.byte	0x03, 0x19
        /*0052*/ 	.short	0x0014


	//----- nvinfo : EIATTR_PARAM_CBANK
	.align		4
        /*0054*/ 	.byte	0x04, 0x0a
        /*0056*/ 	.short	(.L_394 - .L_393)
	.align		4
.L_393:
        /*0058*/ 	.word	index@(.nv.constant0._Z23kernel_initialize_treesPfPii)
        /*005c*/ 	.short	0x0380
        /*005e*/ 	.short	0x0014


	//----- nvinfo : EIATTR_SW_WAR
	.align		4
.L_394:
        /*0060*/ 	.byte	0x04, 0x36
        /*0062*/ 	.short	(.L_396 - .L_395)
.L_395:
        /*0064*/ 	.word	0x00000008
.L_396:


//--------------------- .nv.info._Z19get_max_tree_lengthPiiS_ --------------------------
	.section	.nv.info._Z19get_max_tree_lengthPiiS_,"",@"SHT_CUDA_INFO"
	.sectionflags	@""
	.align	4


	//----- nvinfo : EIATTR_CUDA_API_VERSION
	.align		4
        /*0000*/ 	.byte	0x04, 0x37
        /*0002*/ 	.short	(.L_398 - .L_397)
.L_397:
        /*0004*/ 	.word	0x00000082


	//----- nvinfo : EIATTR_KPARAM_INFO
	.align		4
.L_398:
        /*0008*/ 	.byte	0x04, 0x17
        /*000a*/ 	.short	(.L_400 - .L_399)
.L_399:
        /*000c*/ 	.word	0x00000000
        /*0010*/ 	.short	0x0002
        /*0012*/ 	.short	0x0010
        /*0014*/ 	.byte	0x00, 0xf5, 0x21, 0x00


	//----- nvinfo : EIATTR_KPARAM_INFO
	.align		4
.L_400:
        /*0018*/ 	.byte	0x04, 0x17
        /*001a*/ 	.short	(.L_402 - .L_401)
.L_401:
        /*001c*/ 	.word	0x00000000
        /*0020*/ 	.short	0x0001
        /*0022*/ 	.short	0x0008
        /*0024*/ 	.byte	0x00, 0xf0, 0x11, 0x00


	//----- nvinfo : EIATTR_KPARAM_INFO
	.align		4
.L_402:
        /*0028*/ 	.byte	0x04, 0x17
        /*002a*/ 	.short	(.L_404 - .L_403)
.L_403:
        /*002c*/ 	.word	0x00000000
        /*0030*/ 	.short	0x0000
        /*0032*/ 	.short	0x0000
        /*0034*/ 	.byte	0x00, 0xf5, 0x21, 0x00


	//----- nvinfo : EIATTR_SPARSE_MMA_MASK
	.align		4
.L_404:
        /*0038*/ 	.byte	0x03, 0x50
        /*003a*/ 	.short	0x0000


	//----- nvinfo : EIATTR_MAXREG_COUNT
	.align		4
        /*003c*/ 	.byte	0x03, 0x1b
        /*003e*/ 	.short	0x00ff


	//----- nvinfo : EIATTR_NUM_BARRIERS
	.align		4
        /*0040*/ 	.byte	0x02, 0x4c
        /*0042*/ 	.byte	0x01
	.zero		1


	//----- nvinfo : EIATTR_MERCURY_ISA_VERSION
	.align		4
        /*0044*/ 	.byte	0x03, 0x5f
        /*0046*/ 	.short	0x0101


	//----- nvinfo : EIATTR_VRC_CTA_INIT_COUNT
	.align		4
        /*0048*/ 	.byte	0x02, 0x4a
	.zero		1
	.zero		1


	//----- nvinfo : EIATTR_EXIT_INSTR_OFFSETS
	.align		4
        /*004c*/ 	.byte	0x04, 0x1c
        /*004e*/ 	.short	(.L_406 - .L_405)


	//   ....[0]....
.L_405:
        /*0050*/ 	.word	0x00000210


	//   ....[1]....
        /*0054*/ 	.word	0x00000280


	//----- nvinfo : EIATTR_CRS_STACK_SIZE
	.align		4
.L_406:
        /*0058*/ 	.byte	0x04, 0x1e
        /*005a*/ 	.short	(.L_408 - .L_407)
.L_407:
        /*005c*/ 	.word	0x00000000


	//----- nvinfo : EIATTR_CBANK_PARAM_SIZE
	.align		4
.L_408:
        /*0060*/ 	.byte	0x03, 0x19
        /*0062*/ 	.short	0x0018


	//----- nvinfo : EIATTR_PARAM_CBANK
	.align		4
        /*0064*/ 	.byte	0x04, 0x0a
        /*0066*/ 	.short	(.L_410 - .L_409)
	.align		4
.L_409:
        /*0068*/ 	.word	index@(.nv.constant0._Z19get_max_tree_lengthPiiS_)
        /*006c*/ 	.short	0x0380
        /*006e*/ 	.short	0x0018


	//----- nvinfo : EIATTR_SW_WAR
	.align		4
.L_410:
        /*0070*/ 	.byte	0x04, 0x36
        /*0072*/ 	.short	(.L_412 - .L_411)
.L_411:
        /*0074*/ 	.word	0x00000008
.L_412:


//--------------------- .nv.info._Z11init_randomjP17curandStateXORWOW --------------------------
	.section	.nv.info._Z11init_randomjP17curandStateXORWOW,"",@"SHT_CUDA_INFO"
	.sectionflags	@""
	.align	4


	//----- nvinfo : EIATTR_CUDA_API_VERSION
	.align		4
        /*0000*/ 	.byte	0x04, 0x37
        /*0002*/ 	.short	(.L_414 - .L_413)
.L_413:
        /*0004*/ 	.word	0x00000082


	//----- nvinfo : EIATTR_KPARAM_INFO
	.align		4
.L_414:
        /*0008*/ 	.byte	0x04, 0x17
        /*000a*/ 	.short	(.L_416 - .L_415)
.L_415:
        /*000c*/ 	.word	0x00000000
        /*0010*/ 	.short	0x0001
        /*0012*/ 	.short	0x0008
        /*0014*/ 	.byte	0x00, 0xf5, 0x21, 0x00


	//----- nvinfo : EIATTR_KPARAM_INFO
	.align		4
.L_416:
        /*0018*/ 	.byte	0x04, 0x17
        /*001a*/ 	.short	(.L_418 - .L_417)
.L_417:
        /*001c*/ 	.word	0x00000000
        /*0020*/ 	.short	0x0000
        /*0022*/ 	.short	0x0000
        /*0024*/ 	.byte	0x00, 0xf0, 0x11, 0x00


	//----- nvinfo : EIATTR_SPARSE_MMA_MASK
	.align		4
.L_418:
        /*0028*/ 	.byte	0x03, 0x50
        /*002a*/ 	.short	0x0000


	//----- nvinfo : EIATTR_MAXREG_COUNT
	.align		4
        /*002c*/ 	.byte	0x03, 0x1b
        /*002e*/ 	.short	0x00ff


	//----- nvinfo : EIATTR_MERCURY_ISA_VERSION
	.align		4
        /*0030*/ 	.byte	0x03, 0x5f
        /*0032*/ 	.short	0x0101


	//----- nvinfo : EIATTR_VRC_CTA_INIT_COUNT
	.align		4
        /*0034*/ 	.byte	0x02, 0x4a
	.zero		1
	.zero		1


	//----- nvinfo : EIATTR_EXIT_INSTR_OFFSETS
	.align		4
        /*0038*/ 	.byte	0x04, 0x1c
        /*003a*/ 	.short	(.L_420 - .L_419)


	//   ....[0]....
.L_419:
        /*003c*/ 	.word	0x00000eb0


	//----- nvinfo : EIATTR_CRS_STACK_SIZE
	.align		4
.L_420:
        /*0040*/ 	.byte	0x04, 0x1e
        /*0042*/ 	.short	(.L_422 - .L_421)
.L_421:
        /*0044*/ 	.word	0x00000000


	//----- nvinfo : EIATTR_CBANK_PARAM_SIZE
	.align		4
.L_422:
        /*0048*/ 	.byte	0x03, 0x19
        /*004a*/ 	.short	0x0010


	//----- nvinfo : EIATTR_PARAM_CBANK
	.align		4
        /*004c*/ 	.byte	0x04, 0x0a
        /*004e*/ 	.short	(.L_424 - .L_423)
	.align		4
.L_423:
        /*0050*/ 	.word	index@(.nv.constant0._Z11init_randomjP17curandStateXORWOW)
        /*0054*/ 	.short	0x0380
        /*0056*/ 	.short	0x0010


	//----- nvinfo : EIATTR_SW_WAR
	.align		4
.L_424:
        /*0058*/ 	.byte	0x04, 0x36
        /*005a*/ 	.short	(.L_426 - .L_425)
.L_425:
        /*005c*/ 	.word	0x00000008
.L_426:


//--------------------- .nv.callgraph             --------------------------
	.section	.nv.callgraph,"",@"SHT_CUDA_CALLGRAPH"
	.align	4
	.sectionentsize	8
	.align		4
        /*0000*/ 	.word	0x00000000
	.align		4
        /*0004*/ 	.word	0xffffffff
	.align		4
        /*0008*/ 	.word	index@(_Z29kernel_check_node_terminationPfiS_PiiS0_S0_)
	.align		4
        /*000c*/ 	.word	index@(vprintf)
	.align		4
        /*0010*/ 	.word	0x00000000
	.align		4
        /*0014*/ 	.word	0xfffffffe
	.align		4
        /*0018*/ 	.word	0x00000000
	.align		4
        /*001c*/ 	.word	0xfffffffd
	.align		4
        /*0020*/ 	.word	0x00000000
	.align		4
        /*0024*/ 	.word	0xfffffffc


//--------------------- .nv.constant4             --------------------------
	.section	.nv.constant4,"a",@progbits
	.align	8
	.align		8
.nv.constant4:
        /*0000*/ 	.dword	precalc_xorwow_matrix
	.align		8
        /*0008*/ 	.dword	precalc_xorwow_offset_matrix
	.align		8
        /*0010*/ 	.dword	mrg32k3aM1
	.align		8
        /*0018*/ 	.dword	mrg32k3aM2
	.align		8
        /*0020*/ 	.dword	mrg32k3aM1SubSeq
	.align		8
        /*0028*/ 	.dword	mrg32k3aM2SubSeq
	.align		8
        /*0030*/ 	.dword	mrg32k3aM1Seq
	.align		8
        /*0038*/ 	.dword	mrg32k3aM2Seq
	.align		8
        /*0040*/ 	.dword	$str
	.align		8
        /*0048*/ 	.dword	$str$1
	.align		8
        /*0050*/ 	.dword	vprintf


//--------------------- .nv.constant3             --------------------------
	.section	.nv.constant3,"a",@progbits
	.align	8
.nv.constant3:
	.type		__cr_lgamma_table,@object
	.size		__cr_lgamma_table,(.L_8 - __cr_lgamma_table)
__cr_lgamma_table:
        /*0000*/ 	.byte	0x00, 0x00, 0x00, 0x00, 0x00, 0x00, 0x00, 0x00, 0x00, 0x00, 0x00, 0x00, 0x00, 0x00, 0x00, 0x00
        /*0010*/ 	.byte	0xef, 0x39, 0xfa, 0xfe, 0x42, 0x2e, 0xe6, 0x3f, 0x02, 0x20, 0x2a, 0xfa, 0x0b, 0xab, 0xfc, 0x3f
        /*0020*/ 	.byte	0xf9, 0x2c, 0x92, 0x7c, 0xa7, 0x6c, 0x09, 0x40, 0xc9, 0x79, 0x44, 0x3c, 0x64, 0x26, 0x13, 0x40
        /*0030*/ 	.byte	0xca, 0x01, 0xcf, 0x3a, 0x27, 0x51, 0x1a, 0x40, 0x30, 0xcc, 0x2d, 0xf3, 0xe1, 0x0c, 0x21, 0x40
        /*0040*/ 	.byte	0x0d, 0xb7, 0xfc, 0x82, 0x8e, 0x35, 0x25, 0x40
.L_8:


//--------------------- .text._Z19kernel_update_treesPfPiiS0_S_i --------------------------
	.section	.text._Z19kernel_update_treesPfPiiS0_S_i,"ax",@progbits
	.align	128
        .global         _Z19kernel_update_treesPfPiiS0_S_i
        .type           _Z19kernel_update_treesPfPiiS0_S_i,@function
        .size           _Z19kernel_update_treesPfPiiS0_S_i,(.L_x_156 - _Z19kernel_update_treesPfPiiS0_S_i)
        .other          _Z19kernel_update_treesPfPiiS0_S_i,@"STO_CUDA_ENTRY STV_DEFAULT"
_Z19kernel_update_treesPfPiiS0_S_i:
.text._Z19kernel_update_treesPfPiiS0_S_i:
[----:B------:R-:W-:Y:S01]  /*0000*/  LDC R1, c[0x0][0x37c] ;  /* 0x0000df00ff017b82 */ /* 0x000fe20000000800 */
[----:B------:R-:W0:Y:S07]  /*0010*/  S2R R23, SR_TID.X ;  /* 0x0000000000177919 */ /* 0x000e2e0000002100 */
[----:B------:R-:W0:Y:S01]  /*0020*/  LDC.64 R4, c[0x0][0x388] ;  /* 0x0000e200ff047b82 */ /* 0x000e220000000a00 */
[----:B------:R-:W1:Y:S01]  /*0030*/  LDCU.64 UR4, c[0x0][0x358] ;  /* 0x00006b00ff0477ac */ /* 0x000e620008000a00 */
[----:B------:R-:W2:Y:S06]  /*0040*/  LDCU UR6, c[0x0][0x3a8] ;  /* 0x00007500ff0677ac */ /* 0x000eac0008000800 */
[----:B------:R-:W3:Y:S08]  /*0050*/  LDC R8, c[0x0][0x390] ;  /* 0x0000e400ff087b82 */ /* 0x000ef00000000800 */
[----:B------:R-:W4:Y:S08]  /*0060*/  LDC.64 R2, c[0x0][0x380] ;  /* 0x0000e000ff027b82 */ /* 0x000f300000000a00 */
[----:B------:R-:W5:Y:S01]  /*0070*/  LDC.64 R10, c[0x0][0x398] ;  /* 0x0000e600ff0a7b82 */ /* 0x000f620000000a00 */
[----:B0-----:R-:W-:-:S07]  /*0080*/  IMAD.WIDE.U32 R4, R23, 0x4, R4 ;  /* 0x0000000417047825 */ /* 0x001fce00078e0004 */
[----:B------:R-:W0:Y:S01]  /*0090*/  LDC.64 R14, c[0x0][0x3a0] ;  /* 0x0000e800ff0e7b82 */ /* 0x000e220000000a00 */
[----:B-1----:R-:W4:Y:S01]  /*00a0*/  LDG.E R6, desc[UR4][R4.64] ;  /* 0x0000000404067981 */ /* 0x002f22000c1e1900 */
[----:B--2---:R-:W-:-:S04]  /*00b0*/  IMAD R0, R23, UR6, RZ ;  /* 0x0000000617007c24 */ /* 0x004fc8000f8e02ff */
[----:B------:R-:W-:-:S04]  /*00c0*/  IMAD R17, R0, 0x6, RZ ;  /* 0x0000000600117824 */ /* 0x000fc800078e02ff */
[----:B---3--:R-:W-:Y:S02]  /*00d0*/  IMAD R7, R8, 0x6, R17 ;  /* 0x0000000608077824 */ /* 0x008fe400078e0211 */
[----:B-----5:R-:W-:-:S03]  /*00e0*/  IMAD.WIDE.U32 R10, R23, 0x4, R10 ;  /* 0x00000004170a7825 */ /* 0x020fc600078e000a */
[----:B------:R-:W-:-:S05]  /*00f0*/  IADD3 R9, PT, PT, R7, 0x2, RZ ;  /* 0x0000000207097810 */ /* 0x000fca0007ffe0ff */
[----:B----4-:R-:W-:Y:S01]  /*0100*/  IMAD.WIDE.U32 R8, R9, 0x4, R2 ;  /* 0x0000000409087825 */ /* 0x010fe200078e0002 */
[----:B------:R-:W-:-:S04]  /*0110*/  IADD3 R0, PT, PT, R6, 0x1, RZ ;  /* 0x0000000106007810 */ /* 0x000fc80007ffe0ff */
[----:B------:R-:W-:Y:S02]  /*0120*/  I2FP.F32.S32 R19, R0 ;  /* 0x0000000000137245 */ /* 0x000fe40000201400 */
[----:B------:R-:W-:-:S03]  /*0130*/  I2FP.F32.S32 R0, R6 ;  /* 0x0000000600007245 */ /* 0x000fc60000201400 */
[----:B------:R1:W-:Y:S04]  /*0140*/  STG.E desc[UR4][R8.64+0x4], R19 ;  /* 0x0000041308007986 */ /* 0x0003e8000c101904 */
[----:B------:R2:W-:Y:S04]  /*0150*/  STG.E desc[UR4][R8.64], R0 ;  /* 0x0000000008007986 */ /* 0x0005e8000c101904 */
[----:B------:R-:W3:Y:S01]  /*0160*/  LDG.E R10, desc[UR4][R10.64] ;  /* 0x000000040a0a7981 */ /* 0x000ee2000c1e1900 */
[----:B------:R-:W-:-:S04]  /*0170*/  IMAD.WIDE.U32 R12, R7, 0x4, R2 ;  /* 0x00000004070c7825 */ /* 0x000fc800078e0002 */
[----:B0-----:R-:W-:Y:S01]  /*0180*/  IMAD.WIDE.U32 R14, R23, 0x4, R14 ;  /* 0x00000004170e7825 */ /* 0x001fe200078e000e */
[----:B---3--:R-:W-:-:S05]  /*0190*/  I2FP.F32.S32 R21, R10 ;  /* 0x0000000a00157245 */ /* 0x008fca0000201400 */
[----:B------:R-:W-:Y:S04]  /*01a0*/  STG.E desc[UR4][R12.64], R21 ;  /* 0x000000150c007986 */ /* 0x000fe8000c101904 */
[----:B------:R-:W3:Y:S01]  /*01b0*/  LDG.E R15, desc[UR4][R14.64] ;  /* 0x000000040e0f7981 */ /* 0x000ee2000c1e1900 */
[----:B-1----:R-:W-:Y:S01]  /*01c0*/  IMAD R19, R6, 0x6, R17 ;  /* 0x0000000606137824 */ /* 0x002fe200078e0211 */
[----:B------:R-:W-:Y:S02]  /*01d0*/  IADD3 R11, PT, PT, R7, 0x5, RZ ;  /* 0x00000005070b7810 */ /* 0x000fe40007ffe0ff */
[----:B---3--:R0:W-:Y:S04]  /*01e0*/  STG.E desc[UR4][R12.64+0x4], R15 ;  /* 0x0000040f0c007986 */ /* 0x0081e8000c101904 */
[----:B------:R-:W3:Y:S01]  /*01f0*/  LDG.E R16, desc[UR4][R4.64] ;  /* 0x0000000404107981 */ /* 0x000ee2000c1e1900 */
[----:B--2---:R-:W-:Y:S01]  /*0200*/  IADD3 R9, PT, PT, R19, 0x2, RZ ;  /* 0x0000000213097810 */ /* 0x004fe20007ffe0ff */
[----:B------:R-:W-:-:S04]  /*0210*/  IMAD.WIDE.U32 R10, R11, 0x4, R2 ;  /* 0x000000040b0a7825 */ /* 0x000fc800078e0002 */
[----:B------:R-:W-:Y:S01]  /*0220*/  IMAD.WIDE.U32 R6, R9, 0x4, R2 ;  /* 0x0000000409067825 */ /* 0x000fe200078e0002 */
[----:B---3--:R-:W-:-:S05]  /*0230*/  IADD3 R17, PT, PT, R16, 0x2, RZ ;  /* 0x0000000210117810 */ /* 0x008fca0007ffe0ff */
[----:B------:R1:W-:Y:S04]  /*0240*/  STG.E desc[UR4][R4.64], R17 ;  /* 0x0000001104007986 */ /* 0x0003e8000c101904 */
[----:B------:R-:W-:Y:S04]  /*0250*/  STG.E desc[UR4][R6.64], R0 ;  /* 0x0000000006007986 */ /* 0x000fe8000c101904 */
[----:B------:R-:W-:Y:S04]  /*0260*/  STG.E desc[UR4][R6.64+0x4], R0 ;  /* 0x0000040006007986 */ /* 0x000fe8000c101904 */
[----:B------:R-:W2:Y:S01]  /*0270*/  LDG.E R8, desc[UR4][R10.64] ;  /* 0x000000040a087981 */ /* 0x000ea2000c1e1900 */
[C---:B0-----:R-:W-:Y:S01]  /*0280*/  IADD3 R15, PT, PT, R19.reuse, 0x4, RZ ;  /* 0x00000004130f7810 */ /* 0x041fe20007ffe0ff */
[----:B------:R-:W-:Y:S01]  /*0290*/  HFMA2 R23, -RZ, RZ, -1.875, 0 ;  /* 0xbf800000ff177431 */ /* 0x000fe200000001ff */
[C---:B------:R-:W-:Y:S01]  /*02a0*/  IADD3 R9, PT, PT, R19.reuse, 0x8, RZ ;  /* 0x0000000813097810 */ /* 0x040fe20007ffe0ff */
[----:B------:R-:W-:-:S04]  /*02b0*/  IMAD.WIDE.U32 R12, R19, 0x4, R2 ;  /* 0x00000004130c7825 */ /* 0x000fc800078e0002 */
[----:B------:R-:W-:-:S04]  /*02c0*/  IMAD.WIDE.U32 R14, R15, 0x4, R2 ;  /* 0x000000040f0e7825 */ /* 0x000fc800078e0002 */
[----:B--2---:R-:W-:Y:S01]  /*02d0*/  FADD R21, R8, 1 ;  /* 0x3f80000008157421 */ /* 0x004fe20000000000 */
[----:B------:R-:W-:-:S04]  /*02e0*/  IMAD.WIDE.U32 R8, R9, 0x4, R2 ;  /* 0x0000000409087825 */ /* 0x000fc800078e0002 */
[----:B------:R-:W-:Y:S04]  /*02f0*/  STG.E desc[UR4][R6.64+0x4], R21 ;  /* 0x0000041506007986 */ /* 0x000fe8000c101904 */
[----:B------:R-:W-:Y:S04]  /*0300*/  STG.E desc[UR4][R12.64], R23 ;  /* 0x000000170c007986 */ /* 0x000fe8000c101904 */
[----:B------:R-:W-:Y:S04]  /*0310*/  STG.E desc[UR4][R12.64+0x4], R23 ;  /* 0x000004170c007986 */ /* 0x000fe8000c101904 */
[----:B------:R-:W-:Y:S04]  /*0320*/  STG.E desc[UR4][R14.64], R23 ;  /* 0x000000170e007986 */ /* 0x000fe8000c101904 */
[----:B------:R-:W-:Y:S04]  /*0330*/  STG.E desc[UR4][R8.64], R0 ;  /* 0x0000000008007986 */ /* 0x000fe8000c101904 */
[----:B------:R-:W-:Y:S04]  /*0340*/  STG.E desc[UR4][R8.64+0x4], R0 ;  /* 0x0000040008007986 */ /* 0x000fe8000c101904 */
[----:B------:R-:W2:Y:S01]  /*0350*/  LDG.E R10, desc[UR4][R10.64] ;  /* 0x000000040a0a7981 */ /* 0x000ea2000c1e1900 */
[----:B-1----:R-:W-:-:S02]  /*0360*/  IADD3 R5, PT, PT, R19, 0x6, RZ ;  /* 0x0000000613057810 */ /* 0x002fc40007ffe0ff */
[----:B------:R-:W-:-:S03]  /*0370*/  IADD3 R19, PT, PT, R19, 0xa, RZ ;  /* 0x0000000a13137810 */ /* 0x000fc60007ffe0ff */
[----:B------:R-:W-:-:S04]  /*0380*/  IMAD.WIDE.U32 R4, R5, 0x4, R2 ;  /* 0x0000000405047825 */ /* 0x000fc800078e0002 */
[----:B------:R-:W-:-:S04]  /*0390*/  IMAD.WIDE.U32 R2, R19, 0x4, R2 ;  /* 0x0000000413027825 */ /* 0x000fc800078e0002 */
[----:B--2---:R-:W-:-:S05]  /*03a0*/  FADD R17, R10, 1 ;  /* 0x3f8000000a117421 */ /* 0x004fca0000000000 */
[----:B------:R-:W-:Y:S04]  /*03b0*/  STG.E desc[UR4][R8.64+0x4], R17 ;  /* 0x0000041108007986 */ /* 0x000fe8000c101904 */
[----:B------:R-:W-:Y:S04]  /*03c0*/  STG.E desc[UR4][R4.64], R23 ;  /* 0x0000001704007986 */ /* 0x000fe8000c101904 */
[----:B------:R-:W-:Y:S04]  /*03d0*/  STG.E desc[UR4][R4.64+0x4], R23 ;  /* 0x0000041704007986 */ /* 0x000fe8000c101904 */
[----:B------:R-:W-:Y:S01]  /*03e0*/  STG.E desc[UR4][R2.64], R23 ;  /* 0x0000001702007986 */ /* 0x000fe2000c101904 */
[----:B------:R-:W-:Y:S05]  /*03f0*/  EXIT ;  /* 0x000000000000794d */ /* 0x000fea0003800000 */
.L_x_0:
[----:B------:R-:W-:-:S00]  /*0400*/  BRA `(.L_x_0) ;  /* 0xfffffffc00fc7947 */ /* 0x000fc0000383ffff */
[----:B------:R-:W-:-:S00]  /*0410*/  NOP ;  /* 0x0000000000007918 */ /* 0x000fc00000000000 */
        /* <DEDUP_REMOVED lines=14> */
.L_x_156:


//--------------------- .text._Z27kernel_place_best_feat_cutsPiS_S_PfS_S0_ii --------------------------
	.section	.text._Z27kernel_place_best_feat_cutsPiS_S_PfS_S0_ii,"ax",@progbits
	.align	128
        .global         _Z27kernel_place_best_feat_cutsPiS_S_PfS_S0_ii
        .type           _Z27kernel_place_best_feat_cutsPiS_S_PfS_S0_ii,@function
        .size           _Z27kernel_place_best_feat_cutsPiS_S_PfS_S0_ii,(.L_x_153 - _Z27kernel_place_best_feat_cutsPiS_S_PfS_S0_ii)
        .other          _Z27kernel_place_best_feat_cutsPiS_S_PfS_S0_ii,@"STO_CUDA_ENTRY STV_DEFAULT"
_Z27kernel_place_best_feat_cutsPiS_S_PfS_S0_ii:
.text._Z27kernel_place_best_feat_cutsPiS_S_PfS_S0_ii:
[----:B------:R-:W-:Y:S01]  /*0000*/  LDC R1, c[0x0][0x37c] ;  /* 0x0000df00ff017b82 */ /* 0x000fe20000000800 */
[----:B------:R-:W0:Y:S01]  /*0010*/  LDCU UR5, c[0x0][0x3b0] ;  /* 0x00007600ff0577ac */ /* 0x000e220008000800 */
[----:B------:R-:W-:Y:S02]  /*0020*/  IMAD.MOV.U32 R38, RZ, RZ, -0x1 ;  /* 0xffffffffff267424 */ /* 0x000fe400078e00ff */
[----:B------:R-:W-:Y:S01]  /*0030*/  IMAD.MOV.U32 R37, RZ, RZ, RZ ;  /* 0x000000ffff257224 */ /* 0x000fe200078e00ff */
[----:B------:R-:W1:Y:S01]  /*0040*/  LDCU.64 UR6, c[0x0][0x358] ;  /* 0x00006b00ff0677ac */ /* 0x000e620008000a00 */
[----:B0-----:R-:W-:-:S09]  /*0050*/  UISETP.GE.AND UP0, UPT, UR5, 0x1, UPT ;  /* 0x000000010500788c */ /* 0x001fd2000bf06270 */
[----:B-1----:R-:W-:Y:S05]  /*0060*/  BRA.U !UP0, `(.L_x_1) ;  /* 0x0000001108e47547 */ /* 0x002fea000b800000 */
[----:B------:R-:W0:Y:S01]  /*0070*/  S2R R11, SR_TID.X ;  /* 0x00000000000b7919 */ /* 0x000e220000002100 */
[----:B------:R-:W0:Y:S01]  /*0080*/  LDCU UR8, c[0x0][0x3b4] ;  /* 0x00007680ff0877ac */ /* 0x000e220008000800 */
[----:B------:R-:W1:Y:S01]  /*0090*/  LDC.64 R14, c[0x0][0x380] ;  /* 0x0000e000ff0e7b82 */ /* 0x000e620000000a00 */
[----:B------:R-:W-:Y:S02]  /*00a0*/  IMAD.MOV.U32 R36, RZ, RZ, -0x800001 ;  /* 0xff7fffffff247424 */ /* 0x000fe400078e00ff */
[----:B------:R-:W-:Y:S01]  /*00b0*/  IMAD.MOV.U32 R37, RZ, RZ, RZ ;  /* 0x000000ffff257224 */ /* 0x000fe200078e00ff */
[----:B------:R-:W-:Y:S01]  /*00c0*/  UIADD3 UR4, UPT, UPT, -UR5, URZ, URZ ;  /* 0x000000ff05047290 */ /* 0x000fe2000fffe1ff */
[----:B------:R-:W-:-:S03]  /*00d0*/  IMAD.MOV.U32 R38, RZ, RZ, -0x1 ;  /* 0xffffffffff267424 */ /* 0x000fc600078e00ff */
[----:B------:R-:W2:Y:S01]  /*00e0*/  LDC.64 R12, c[0x0][0x388] ;  /* 0x0000e200ff0c7b82 */ /* 0x000ea20000000a00 */
[C---:B0-----:R-:W-:Y:S02]  /*00f0*/  VIADD R10, R11.reuse, UR8 ;  /* 0x000000080b0a7c36 */ /* 0x041fe40008000000 */
[----:B------:R-:W-:Y:S02]  /*0100*/  IMAD R11, R11, UR5, RZ ;  /* 0x000000050b0b7c24 */ /* 0x000fe4000f8e02ff */
[C---:B------:R-:W-:Y:S02]  /*0110*/  VIADD R9, R10.reuse, UR8 ;  /* 0x000000080a097c36 */ /* 0x040fe40008000000 */
[----:B------:R-:W-:Y:S02]  /*0120*/  IMAD R10, R10, UR5, RZ ;  /* 0x000000050a0a7c24 */ /* 0x000fe4000f8e02ff */
[----:B------:R-:W-:-:S07]  /*0130*/  IMAD R9, R9, UR5, RZ ;  /* 0x0000000509097c24 */ /* 0x000fce000f8e02ff */
.L_x_38:
[----:B-1----:R-:W-:-:S04]  /*0140*/  IMAD.WIDE.U32 R16, R11, 0x4, R14 ;  /* 0x000000040b107825 */ /* 0x002fc800078e000e */
[--C-:B------:R-:W-:Y:S02]  /*0150*/  IMAD.WIDE.U32 R20, R10, 0x4, R14.reuse ;  /* 0x000000040a147825 */ /* 0x100fe400078e000e */
[----:B------:R-:W3:Y:S02]  /*0160*/  LDG.E R16, desc[UR6][R16.64] ;  /* 0x0000000610107981 */ /* 0x000ee4000c1e1900 */
[----:B------:R-:W-:Y:S02]  /*0170*/  IMAD.WIDE.U32 R24, R9, 0x4, R14 ;  /* 0x0000000409187825 */ /* 0x000fe400078e000e */
[----:B------:R-:W3:Y:S04]  /*0180*/  LDG.E R8, desc[UR6][R20.64] ;  /* 0x0000000614087981 */ /* 0x000ee8000c1e1900 */
[----:B------:R-:W3:Y:S01]  /*0190*/  LDG.E R7, desc[UR6][R24.64] ;  /* 0x0000000618077981 */ /* 0x000ee2000c1e1900 */
[----:B--2---:R-:W-:-:S04]  /*01a0*/  IMAD.WIDE.U32 R18, R11, 0x4, R12 ;  /* 0x000000040b127825 */ /* 0x004fc800078e000c */
[--C-:B------:R-:W-:Y:S01]  /*01b0*/  IMAD.WIDE.U32 R22, R10, 0x4, R12.reuse ;  /* 0x000000040a167825 */ /* 0x100fe200078e000c */
[----:B0-----:R-:W2:Y:S03]  /*01c0*/  LDG.E R39, desc[UR6][R18.64] ;  /* 0x0000000612277981 */ /* 0x001ea6000c1e1900 */
[----:B------:R-:W-:Y:S01]  /*01d0*/  IMAD.WIDE.U32 R26, R9, 0x4, R12 ;  /* 0x00000004091a7825 */ /* 0x000fe200078e000c */
[----:B------:R-:W2:Y:S04]  /*01e0*/  LDG.E R6, desc[UR6][R22.64] ;  /* 0x0000000616067981 */ /* 0x000ea8000c1e1900 */
[----:B------:R-:W2:Y:S01]  /*01f0*/  LDG.E R5, desc[UR6][R26.64] ;  /* 0x000000061a057981 */ /* 0x000ea2000c1e1900 */
[----:B------:R-:W-:Y:S01]  /*0200*/  UIADD3 UR4, UPT, UPT, UR4, 0x1, URZ ;  /* 0x0000000104047890 */ /* 0x000fe2000fffe0ff */
[----:B------:R-:W-:Y:S03]  /*0210*/  BSSY.RECONVERGENT B0, `(.L_x_2) ;  /* 0x0000012000007945 */ /* 0x000fe60003800200 */
[----:B------:R-:W-:Y:S01]  /*0220*/  UISETP.NE.AND UP0, UPT, UR4, URZ, UPT ;  /* 0x000000ff0400728c */ /* 0x000fe2000bf05270 */
[----:B---3--:R-:W-:-:S04]  /*0230*/  IADD3 R4, PT, PT, R7, R8, R16 ;  /* 0x0000000807047210 */ /* 0x008fc80007ffe010 */
[----:B------:R-:W-:-:S04]  /*0240*/  I2FP.F32.S32 R2, R4 ;  /* 0x0000000400027245 */ /* 0x000fc80000201400 */
[----:B------:R-:W0:Y:S01]  /*0250*/  MUFU.RCP R17, R2 ;  /* 0x0000000200117308 */ /* 0x000e220000001000 */
[----:B------:R-:W-:-:S07]  /*0260*/  I2FP.F32.S32 R3, R16 ;  /* 0x0000001000037245 */ /* 0x000fce0000201400 */
[----:B------:R-:W1:Y:S01]  /*0270*/  FCHK P0, R3, R2 ;  /* 0x0000000203007302 */ /* 0x000e620000000000 */
[----:B0-----:R-:W-:-:S04]  /*0280*/  FFMA R0, -R2, R17, 1 ;  /* 0x3f80000002007423 */ /* 0x001fc80000000111 */
[----:B------:R-:W-:-:S04]  /*0290*/  FFMA R16, R17, R0, R17 ;  /* 0x0000000011107223 */ /* 0x000fc80000000011 */
[----:B------:R-:W-:Y:S01]  /*02a0*/  FFMA R41, R3, R16, RZ ;  /* 0x0000001003297223 */ /* 0x000fe200000000ff */
[----:B--2---:R-:W-:-:S03]  /*02b0*/  IADD3 R0, PT, PT, R5, R6, R39 ;  /* 0x0000000605007210 */ /* 0x004fc60007ffe027 */
[----:B------:R-:W-:Y:S01]  /*02c0*/  FFMA R17, -R2, R41, R3 ;  /* 0x0000002902117223 */ /* 0x000fe20000000103 */
[----:B------:R-:W-:-:S03]  /*02d0*/  I2FP.F32.S32 R0, R0 ;  /* 0x0000000000007245 */ /* 0x000fc60000201400 */
[----:B------:R-:W-:Y:S01]  /*02e0*/  FFMA R41, R16, R17, R41 ;  /* 0x0000001110297223 */ /* 0x000fe20000000029 */
[----:B-1---5:R-:W-:Y:S06]  /*02f0*/  @!P0 BRA `(.L_x_3) ;  /* 0x00000000000c8947 */ /* 0x022fec0003800000 */
[----:B------:R-:W-:Y:S01]  /*0300*/  IMAD.MOV.U32 R16, RZ, RZ, R2 ;  /* 0x000000ffff107224 */ /* 0x000fe200078e0002 */
[----:B------:R-:W-:-:S07]  /*0310*/  MOV R18, 0x330 ;  /* 0x0000033000127802 */ /* 0x000fce0000000f00 */
[----:B------:R-:W-:Y:S05]  /*0320*/  CALL.REL.NOINC `($__internal_0_$__cuda_sm3x_div_rn_noftz_f32_slowpath) ;  /* 0x0000001000547944 */ /* 0x000fea0003c00000 */
.L_x_3:
[----:B------:R-:W-:Y:S05]  /*0330*/  BSYNC.RECONVERGENT B0 ;  /* 0x0000000000007941 */ /* 0x000fea0003800200 */
.L_x_2:
[----:B------:R-:W0:Y:S01]  /*0340*/  F2F.F64.F32 R42, R41 ;  /* 0x00000029002a7310 */ /* 0x000e220000201800 */
[----:B------:R-:W-:Y:S01]  /*0350*/  BSSY.RECONVERGENT B0, `(.L_x_4) ;  /* 0x0000005000007945 */ /* 0x000fe20003800200 */
[----:B------:R-:W-:Y:S01]  /*0360*/  MOV R40, 0x3a0 ;  /* 0x000003a000287802 */ /* 0x000fe20000000f00 */
[----:B0-----:R-:W-:-:S10]  /*0370*/  DADD R18, -RZ, |R42| ;  /* 0x00000000ff127229 */ /* 0x001fd4000000052a */
[----:B------:R-:W-:-:S07]  /*0380*/  IMAD.MOV.U32 R3, RZ, RZ, R19 ;  /* 0x000000ffff037224 */ /* 0x000fce00078e0013 */
[----:B------:R-:W-:Y:S05]  /*0390*/  CALL.REL.NOINC `($_Z27kernel_place_best_feat_cutsPiS_S_PfS_S0_ii$__internal_accurate_pow) ;  /* 0x0000001400d47944 */ /* 0x000fea0003c00000 */
[----:B------:R-:W-:Y:S05]  /*03a0*/  BSYNC.RECONVERGENT B0 ;  /* 0x0000000000007941 */ /* 0x000fea0003800200 */
.L_x_4:
[----:B------:R-:W-:Y:S01]  /*03b0*/  DADD R16, R42, 2 ;  /* 0x400000002a107429 */ /* 0x000fe20000000000 */
[----:B------:R0:W1:Y:S01]  /*03c0*/  MUFU.RCP R19, R0 ;  /* 0x0000000000137308 */ /* 0x0000620000001000 */
[----:B------:R-:W-:Y:S01]  /*03d0*/  FSETP.NEU.AND P0, PT, R41, RZ, PT ;  /* 0x000000ff2900720b */ /* 0x000fe20003f0d000 */
[----:B------:R-:W-:Y:S07]  /*03e0*/  BSSY.RECONVERGENT B0, `(.L_x_5) ;  /* 0x000000c000007945 */ /* 0x000fee0003800200 */
[----:B------:R-:W-:-:S02]  /*03f0*/  LOP3.LUT R16, R17, 0x7ff00000, RZ, 0xc0, !PT ;  /* 0x7ff0000011107812 */ /* 0x000fc400078ec0ff */
[----:B------:R-:W-:Y:S02]  /*0400*/  FSEL R17, R20, RZ, P0 ;  /* 0x000000ff14117208 */ /* 0x000fe40000000000 */
[----:B------:R-:W-:Y:S02]  /*0410*/  ISETP.NE.AND P1, PT, R16, 0x7ff00000, PT ;  /* 0x7ff000001000780c */ /* 0x000fe40003f25270 */
[----:B------:R-:W-:-:S11]  /*0420*/  FSEL R16, R3, RZ, P0 ;  /* 0x000000ff03107208 */ /* 0x000fd60000000000 */
[----:B01----:R-:W-:Y:S05]  /*0430*/  @P1 BRA `(.L_x_6) ;  /* 0x0000000000181947 */ /* 0x003fea0003800000 */
[----:B------:R-:W-:-:S13]  /*0440*/  FSETP.NAN.AND P0, PT, R41, R41, PT ;  /* 0x000000292900720b */ /* 0x000fda0003f08000 */
[----:B------:R-:W-:Y:S01]  /*0450*/  @P0 DADD R16, R42, 2 ;  /* 0x400000002a100429 */ /* 0x000fe20000000000 */
[----:B------:R-:W-:Y:S10]  /*0460*/  @P0 BRA `(.L_x_6) ;  /* 0x00000000000c0947 */ /* 0x000ff40003800000 */
[----:B------:R-:W-:-:S14]  /*0470*/  DSETP.NEU.AND P0, PT, |R42|, +INF , PT ;  /* 0x7ff000002a00742a */ /* 0x000fdc0003f0d200 */
[----:B------:R-:W-:Y:S02]  /*0480*/  @!P0 IMAD.MOV.U32 R16, RZ, RZ, 0x0 ;  /* 0x00000000ff108424 */ /* 0x000fe400078e00ff */
[----:B------:R-:W-:-:S07]  /*0490*/  @!P0 IMAD.MOV.U32 R17, RZ, RZ, 0x7ff00000 ;  /* 0x7ff00000ff118424 */ /* 0x000fce00078e00ff */
.L_x_6:
[----:B------:R-:W-:Y:S05]  /*04a0*/  BSYNC.RECONVERGENT B0 ;  /* 0x0000000000007941 */ /* 0x000fea0003800200 */
.L_x_5:
[----:B------:R-:W-:Y:S01]  /*04b0*/  DADD R16, -R16, 1 ;  /* 0x3ff0000010107429 */ /* 0x000fe20000000100 */
[----:B------:R-:W-:Y:S01]  /*04c0*/  I2FP.F32.S32 R3, R39 ;  /* 0x0000002700037245 */ /* 0x000fe20000201400 */
[----:B------:R-:W-:Y:S01]  /*04d0*/  FFMA R18, -R0, R19, 1 ;  /* 0x3f80000000127423 */ /* 0x000fe20000000113 */
[----:B------:R-:W-:Y:S01]  /*04e0*/  FSETP.NEU.AND P1, PT, R41, 1, PT ;  /* 0x3f8000002900780b */ /* 0x000fe20003f2d000 */
[----:B------:R-:W-:Y:S01]  /*04f0*/  BSSY.RECONVERGENT B0, `(.L_x_7) ;  /* 0x000000c000007945 */ /* 0x000fe20003800200 */
[----:B------:R-:W0:Y:S01]  /*0500*/  FCHK P0, R3, R0 ;  /* 0x0000000003007302 */ /* 0x000e220000000000 */
[----:B------:R-:W-:-:S04]  /*0510*/  FFMA R18, R19, R18, R19 ;  /* 0x0000001213127223 */ /* 0x000fc80000000013 */
[----:B------:R-:W-:-:S03]  /*0520*/  FFMA R19, R3, R18, RZ ;  /* 0x0000001203137223 */ /* 0x000fc600000000ff */
[----:B------:R-:W1:Y:S01]  /*0530*/  F2F.F32.F64 R16, R16 ;  /* 0x0000001000107310 */ /* 0x000e620000301000 */
[----:B------:R-:W-:-:S04]  /*0540*/  FFMA R41, -R0, R19, R3 ;  /* 0x0000001300297223 */ /* 0x000fc80000000103 */
[----:B------:R-:W-:Y:S01]  /*0550*/  FFMA R41, R18, R41, R19 ;  /* 0x0000002912297223 */ /* 0x000fe20000000013 */
[----:B-1----:R-:W-:Y:S01]  /*0560*/  FSEL R39, R16, RZ, P1 ;  /* 0x000000ff10277208 */ /* 0x002fe20000800000 */
[----:B0-----:R-:W-:Y:S06]  /*0570*/  @!P0 BRA `(.L_x_8) ;  /* 0x00000000000c8947 */ /* 0x001fec0003800000 */
[----:B------:R-:W-:Y:S01]  /*0580*/  IMAD.MOV.U32 R16, RZ, RZ, R0 ;  /* 0x000000ffff107224 */ /* 0x000fe200078e0000 */
[----:B------:R-:W-:-:S07]  /*0590*/  MOV R18, 0x5b0 ;  /* 0x000005b000127802 */ /* 0x000fce0000000f00 */
[----:B------:R-:W-:Y:S05]  /*05a0*/  CALL.REL.NOINC `($__internal_0_$__cuda_sm3x_div_rn_noftz_f32_slowpath) ;  /* 0x0000000c00b47944 */ /* 0x000fea0003c00000 */
.L_x_8:
[----:B------:R-:W-:Y:S05]  /*05b0*/  BSYNC.RECONVERGENT B0 ;  /* 0x0000000000007941 */ /* 0x000fea0003800200 */
.L_x_7:
[----:B------:R-:W0:Y:S01]  /*05c0*/  F2F.F64.F32 R42, R41 ;  /* 0x00000029002a7310 */ /* 0x000e220000201800 */
[----:B------:R-:W-:Y:S01]  /*05d0*/  BSSY.RECONVERGENT B0, `(.L_x_9) ;  /* 0x0000005000007945 */ /* 0x000fe20003800200 */
[----:B------:R-:W-:Y:S01]  /*05e0*/  MOV R40, 0x620 ;  /* 0x0000062000287802 */ /* 0x000fe20000000f00 */
[----:B0-----:R-:W-:-:S10]  /*05f0*/  DADD R18, -RZ, |R42| ;  /* 0x00000000ff127229 */ /* 0x001fd4000000052a */
[----:B------:R-:W-:-:S07]  /*0600*/  IMAD.MOV.U32 R3, RZ, RZ, R19 ;  /* 0x000000ffff037224 */ /* 0x000fce00078e0013 */
[----:B------:R-:W-:Y:S05]  /*0610*/  CALL.REL.NOINC `($_Z27kernel_place_best_feat_cutsPiS_S_PfS_S0_ii$__internal_accurate_pow) ;  /* 0x0000001400347944 */ /* 0x000fea0003c00000 */
[----:B------:R-:W-:Y:S05]  /*0620*/  BSYNC.RECONVERGENT B0 ;  /* 0x0000000000007941 */ /* 0x000fea0003800200 */
.L_x_9:
        /* <DEDUP_REMOVED lines=15> */
.L_x_11:
[----:B------:R-:W-:Y:S05]  /*0720*/  BSYNC.RECONVERGENT B0 ;  /* 0x0000000000007941 */ /* 0x000fea0003800200 */
.L_x_10:
        /* <DEDUP_REMOVED lines=14> */
[----:B------:R-:W-:Y:S01]  /*0810*/  MOV R18, 0x840 ;  /* 0x0000084000127802 */ /* 0x000fe20000000f00 */
[----:B------:R-:W-:-:S07]  /*0820*/  IMAD.MOV.U32 R16, RZ, RZ, R2 ;  /* 0x000000ffff107224 */ /* 0x000fce00078e0002 */
[----:B------:R-:W-:Y:S05]  /*0830*/  CALL.REL.NOINC `($__internal_0_$__cuda_sm3x_div_rn_noftz_f32_slowpath) ;  /* 0x0000000c00107944 */ /* 0x000fea0003c00000 */
.L_x_13:
[----:B------:R-:W-:Y:S05]  /*0840*/  BSYNC.RECONVERGENT B0 ;  /* 0x0000000000007941 */ /* 0x000fea0003800200 */
.L_x_12:
[----:B------:R-:W0:Y:S01]  /*0850*/  F2F.F64.F32 R42, R41 ;  /* 0x00000029002a7310 */ /* 0x000e220000201800 */
[----:B------:R-:W-:Y:S01]  /*0860*/  BSSY.RECONVERGENT B0, `(.L_x_14) ;  /* 0x0000005000007945 */ /* 0x000fe20003800200 */
[----:B------:R-:W-:Y:S01]  /*0870*/  MOV R40, 0x8b0 ;  /* 0x000008b000287802 */ /* 0x000fe20000000f00 */
[----:B0-----:R-:W-:-:S10]  /*0880*/  DADD R18, -RZ, |R42| ;  /* 0x00000000ff127229 */ /* 0x001fd4000000052a */
[----:B------:R-:W-:-:S07]  /*0890*/  IMAD.MOV.U32 R3, RZ, RZ, R19 ;  /* 0x000000ffff037224 */ /* 0x000fce00078e0013 */
[----:B------:R-:W-:Y:S05]  /*08a0*/  CALL.REL.NOINC `($_Z27kernel_place_best_feat_cutsPiS_S_PfS_S0_ii$__internal_accurate_pow) ;  /* 0x0000001000907944 */ /* 0x000fea0003c00000 */
[----:B------:R-:W-:Y:S05]  /*08b0*/  BSYNC.RECONVERGENT B0 ;  /* 0x0000000000007941 */ /* 0x000fea0003800200 */
.L_x_14:
[----:B------:R-:W-:Y:S01]  /*08c0*/  DADD R16, R42, 2 ;  /* 0x400000002a107429 */ /* 0x000fe20000000000 */
[----:B------:R-:W-:Y:S01]  /*08d0*/  FSETP.NEU.AND P0, PT, R41, RZ, PT ;  /* 0x000000ff2900720b */ /* 0x000fe20003f0d000 */
[----:B------:R-:W-:Y:S08]  /*08e0*/  BSSY.RECONVERGENT B0, `(.L_x_15) ;  /* 0x000000e000007945 */ /* 0x000ff00003800200 */
[----:B------:R-:W-:-:S02]  /*08f0*/  LOP3.LUT R16, R17, 0x7ff00000, RZ, 0xc0, !PT ;  /* 0x7ff0000011107812 */ /* 0x000fc400078ec0ff */
[----:B------:R-:W-:Y:S02]  /*0900*/  FSEL R17, R20, RZ, P0 ;  /* 0x000000ff14117208 */ /* 0x000fe40000000000 */
[----:B------:R-:W-:Y:S02]  /*0910*/  ISETP.NE.AND P1, PT, R16, 0x7ff00000, PT ;  /* 0x7ff000001000780c */ /* 0x000fe40003f25270 */
[----:B------:R-:W-:-:S11]  /*0920*/  FSEL R16, R3, RZ, P0 ;  /* 0x000000ff03107208 */ /* 0x000fd60000000000 */
[----:B------:R-:W-:Y:S05]  /*0930*/  @P1 BRA `(.L_x_16) ;  /* 0x0000000000201947 */ /* 0x000fea0003800000 */
[----:B------:R-:W-:-:S13]  /*0940*/  FSETP.NAN.AND P0, PT, R41, R41, PT ;  /* 0x000000292900720b */ /* 0x000fda0003f08000 */
[----:B------:R-:W-:Y:S05]  /*0950*/  @P0 BRA `(.L_x_17) ;  /* 0x0000000000140947 */ /* 0x000fea0003800000 */
[----:B------:R-:W-:-:S14]  /*0960*/  DSETP.NEU.AND P0, PT, |R42|, +INF , PT ;  /* 0x7ff000002a00742a */ /* 0x000fdc0003f0d200 */
[----:B------:R-:W-:Y:S05]  /*0970*/  @P0 BRA `(.L_x_16) ;  /* 0x0000000000100947 */ /* 0x000fea0003800000 */
[----:B------:R-:W-:Y:S02]  /*0980*/  IMAD.MOV.U32 R16, RZ, RZ, 0x0 ;  /* 0x00000000ff107424 */ /* 0x000fe400078e00ff */
[----:B------:R-:W-:Y:S01]  /*0990*/  IMAD.MOV.U32 R17, RZ, RZ, 0x7ff00000 ;  /* 0x7ff00000ff117424 */ /* 0x000fe200078e00ff */
[----:B------:R-:W-:Y:S06]  /*09a0*/  BRA `(.L_x_16) ;  /* 0x0000000000047947 */ /* 0x000fec0003800000 */
.L_x_17:
[----:B------:R-:W-:-:S11]  /*09b0*/  DADD R16, R42, 2 ;  /* 0x400000002a107429 */ /* 0x000fd60000000000 */
.L_x_16:
[----:B------:R-:W-:Y:S05]  /*09c0*/  BSYNC.RECONVERGENT B0 ;  /* 0x0000000000007941 */ /* 0x000fea0003800200 */
.L_x_15:
[----:B------:R-:W0:Y:S01]  /*09d0*/  MUFU.RCP R3, R0 ;  /* 0x0000000000037308 */ /* 0x000e220000001000 */
[----:B------:R-:W-:Y:S01]  /*09e0*/  FSETP.NEU.AND P0, PT, R41, 1, PT ;  /* 0x3f8000002900780b */ /* 0x000fe20003f0d000 */
[----:B------:R-:W-:Y:S01]  /*09f0*/  BSSY.RECONVERGENT B0, `(.L_x_18) ;  /* 0x0000013000007945 */ /* 0x000fe20003800200 */
[----:B------:R-:W-:Y:S02]  /*0a00*/  I2FP.F32.S32 R21, R6 ;  /* 0x0000000600157245 */ /* 0x000fe40000201400 */
[----:B------:R-:W-:Y:S02]  /*0a10*/  FSEL R16, R16, RZ, P0 ;  /* 0x000000ff10107208 */ /* 0x000fe40000000000 */
[----:B------:R-:W-:Y:S01]  /*0a20*/  FSEL R17, R17, 1.875, P0 ;  /* 0x3ff0000011117808 */ /* 0x000fe20000000000 */
[----:B------:R-:W1:Y:S08]  /*0a30*/  F2F.F64.F32 R18, R39 ;  /* 0x0000002700127310 */ /* 0x000e700000201800 */
[----:B------:R-:W2:Y:S01]  /*0a40*/  FCHK P0, R21, R0 ;  /* 0x0000000015007302 */ /* 0x000ea20000000000 */
[----:B0-----:R-:W-:-:S04]  /*0a50*/  FFMA R6, -R0, R3, 1 ;  /* 0x3f80000000067423 */ /* 0x001fc80000000103 */
[----:B------:R-:W-:Y:S01]  /*0a60*/  FFMA R3, R3, R6, R3 ;  /* 0x0000000603037223 */ /* 0x000fe20000000003 */
[----:B-1----:R-:W-:-:S03]  /*0a70*/  DADD R18, R18, -R16 ;  /* 0x0000000012127229 */ /* 0x002fc60000000810 */
[----:B------:R-:W-:-:S03]  /*0a80*/  FFMA R16, R3, R21, RZ ;  /* 0x0000001503107223 */ /* 0x000fc600000000ff */
[----:B------:R0:W1:Y:S01]  /*0a90*/  F2F.F32.F64 R6, R18 ;  /* 0x0000001200067310 */ /* 0x0000620000301000 */
[----:B------:R-:W-:-:S04]  /*0aa0*/  FFMA R39, -R0, R16, R21 ;  /* 0x0000001000277223 */ /* 0x000fc80000000115 */
[----:B------:R-:W-:Y:S01]  /*0ab0*/  FFMA R39, R3, R39, R16 ;  /* 0x0000002703277223 */ /* 0x000fe20000000010 */
[----:B--2---:R-:W-:Y:S06]  /*0ac0*/  @!P0 BRA `(.L_x_19) ;  /* 0x0000000000148947 */ /* 0x004fec0003800000 */
[----:B------:R-:W-:Y:S01]  /*0ad0*/  IMAD.MOV.U32 R3, RZ, RZ, R21 ;  /* 0x000000ffff037224 */ /* 0x000fe200078e0015 */
[----:B------:R-:W-:Y:S02]  /*0ae0*/  MOV R16, R0 ;  /* 0x0000000000107202 */ /* 0x000fe40000000f00 */
[----:B0-----:R-:W-:-:S07]  /*0af0*/  MOV R18, 0xb10 ;  /* 0x00000b1000127802 */ /* 0x001fce0000000f00 */
[----:B-1----:R-:W-:Y:S05]  /*0b00*/  CALL.REL.NOINC `($__internal_0_$__cuda_sm3x_div_rn_noftz_f32_slowpath) ;  /* 0x00000008005c7944 */ /* 0x002fea0003c00000 */
[----:B------:R-:W-:-:S07]  /*0b10*/  IMAD.MOV.U32 R39, RZ, RZ, R41 ;  /* 0x000000ffff277224 */ /* 0x000fce00078e0029 */
.L_x_19:
[----:B------:R-:W-:Y:S05]  /*0b20*/  BSYNC.RECONVERGENT B0 ;  /* 0x0000000000007941 */ /* 0x000fea0003800200 */
.L_x_18:
[----:B------:R-:W0:Y:S01]  /*0b30*/  F2F.F64.F32 R42, R39 ;  /* 0x00000027002a7310 */ /* 0x000e220000201800 */
[----:B------:R-:W-:Y:S01]  /*0b40*/  BSSY.RECONVERGENT B0, `(.L_x_20) ;  /* 0x0000005000007945 */ /* 0x000fe20003800200 */
[----:B------:R-:W-:Y:S01]  /*0b50*/  MOV R40, 0xb90 ;  /* 0x00000b9000287802 */ /* 0x000fe20000000f00 */
[----:B0-----:R-:W-:-:S10]  /*0b60*/  DADD R18, -RZ, |R42| ;  /* 0x00000000ff127229 */ /* 0x001fd4000000052a */
[----:B------:R-:W-:-:S07]  /*0b70*/  IMAD.MOV.U32 R3, RZ, RZ, R19 ;  /* 0x000000ffff037224 */ /* 0x000fce00078e0013 */
[----:B-1----:R-:W-:Y:S05]  /*0b80*/  CALL.REL.NOINC `($_Z27kernel_place_best_feat_cutsPiS_S_PfS_S0_ii$__internal_accurate_pow) ;  /* 0x0000000c00d87944 */ /* 0x002fea0003c00000 */
[----:B------:R-:W-:Y:S05]  /*0b90*/  BSYNC.RECONVERGENT B0 ;  /* 0x0000000000007941 */ /* 0x000fea0003800200 */
.L_x_20:
        /* <DEDUP_REMOVED lines=15> */
.L_x_23:
[----:B------:R-:W-:-:S11]  /*0c90*/  DADD R16, R42, 2 ;  /* 0x400000002a107429 */ /* 0x000fd60000000000 */
.L_x_22:
[----:B------:R-:W-:Y:S05]  /*0ca0*/  BSYNC.RECONVERGENT B0 ;  /* 0x0000000000007941 */ /* 0x000fea0003800200 */
.L_x_21:
        /* <DEDUP_REMOVED lines=17> */
[----:B0-----:R-:W-:Y:S01]  /*0dc0*/  MOV R18, 0xdf0 ;  /* 0x00000df000127802 */ /* 0x001fe20000000f00 */
[----:B------:R-:W-:-:S07]  /*0dd0*/  IMAD.MOV.U32 R16, RZ, RZ, R2 ;  /* 0x000000ffff107224 */ /* 0x000fce00078e0002 */
[----:B-1----:R-:W-:Y:S05]  /*0de0*/  CALL.REL.NOINC `($__internal_0_$__cuda_sm3x_div_rn_noftz_f32_slowpath) ;  /* 0x0000000400a47944 */ /* 0x002fea0003c00000 */
[----:B------:R-:W-:-:S07]  /*0df0*/  IMAD.MOV.U32 R8, RZ, RZ, R41 ;  /* 0x000000ffff087224 */ /* 0x000fce00078e0029 */
.L_x_25:
[----:B------:R-:W-:Y:S05]  /*0e00*/  BSYNC.RECONVERGENT B0 ;  /* 0x0000000000007941 */ /* 0x000fea0003800200 */
.L_x_24:
[----:B------:R-:W2:Y:S01]  /*0e10*/  F2F.F64.F32 R42, R8 ;  /* 0x00000008002a7310 */ /* 0x000ea20000201800 */
[----:B------:R-:W-:Y:S01]  /*0e20*/  BSSY.RECONVERGENT B0, `(.L_x_26) ;  /* 0x0000005000007945 */ /* 0x000fe20003800200 */
[----:B------:R-:W-:Y:S01]  /*0e30*/  MOV R40, 0xe70 ;  /* 0x00000e7000287802 */ /* 0x000fe20000000f00 */
[----:B--2---:R-:W-:-:S10]  /*0e40*/  DADD R2, -RZ, |R42| ;  /* 0x00000000ff027229 */ /* 0x004fd4000000052a */
[----:B0-----:R-:W-:-:S07]  /*0e50*/  IMAD.MOV.U32 R18, RZ, RZ, R2 ;  /* 0x000000ffff127224 */ /* 0x001fce00078e0002 */
[----:B-1----:R-:W-:Y:S05]  /*0e60*/  CALL.REL.NOINC `($_Z27kernel_place_best_feat_cutsPiS_S_PfS_S0_ii$__internal_accurate_pow) ;  /* 0x0000000c00207944 */ /* 0x002fea0003c00000 */
[----:B------:R-:W-:Y:S05]  /*0e70*/  BSYNC.RECONVERGENT B0 ;  /* 0x0000000000007941 */ /* 0x000fea0003800200 */
.L_x_26:
[----:B------:R-:W-:Y:S01]  /*0e80*/  DADD R16, R42, 2 ;  /* 0x400000002a107429 */ /* 0x000fe20000000000 */
[----:B------:R-:W-:Y:S01]  /*0e90*/  FSETP.NEU.AND P0, PT, R8, RZ, PT ;  /* 0x000000ff0800720b */ /* 0x000fe20003f0d000 */
[----:B------:R-:W-:Y:S03]  /*0ea0*/  BSSY.RECONVERGENT B0, `(.L_x_27) ;  /* 0x000000e000007945 */ /* 0x000fe60003800200 */
[----:B------:R-:W-:Y:S02]  /*0eb0*/  FSEL R2, R3, RZ, P0 ;  /* 0x000000ff03027208 */ /* 0x000fe40000000000 */
[----:B------:R-:W-:-:S03]  /*0ec0*/  FSEL R3, R20, RZ, P0 ;  /* 0x000000ff14037208 */ /* 0x000fc60000000000 */
[----:B------:R-:W-:-:S04]  /*0ed0*/  LOP3.LUT R16, R17, 0x7ff00000, RZ, 0xc0, !PT ;  /* 0x7ff0000011107812 */ /* 0x000fc800078ec0ff */
[----:B------:R-:W-:-:S13]  /*0ee0*/  ISETP.NE.AND P1, PT, R16, 0x7ff00000, PT ;  /* 0x7ff000001000780c */ /* 0x000fda0003f25270 */
        /* <DEDUP_REMOVED lines=8> */
.L_x_29:
[----:B------:R-:W-:-:S11]  /*0f70*/  DADD R2, R42, 2 ;  /* 0x400000002a027429 */ /* 0x000fd60000000000 */
.L_x_28:
[----:B------:R-:W-:Y:S05]  /*0f80*/  BSYNC.RECONVERGENT B0 ;  /* 0x0000000000007941 */ /* 0x000fea0003800200 */
.L_x_27:
[----:B------:R-:W0:Y:S01]  /*0f90*/  F2F.F64.F32 R16, R6 ;  /* 0x0000000600107310 */ /* 0x000e220000201800 */
[----:B------:R-:W-:Y:S01]  /*0fa0*/  FSETP.NEU.AND P0, PT, R8, 1, PT ;  /* 0x3f8000000800780b */ /* 0x000fe20003f0d000 */
[----:B------:R-:W-:Y:S01]  /*0fb0*/  BSSY.RECONVERGENT B0, `(.L_x_30) ;  /* 0x0000013000007945 */ /* 0x000fe20003800200 */
[----:B------:R-:W-:Y:S02]  /*0fc0*/  I2FP.F32.S32 R19, R5 ;  /* 0x0000000500137245 */ /* 0x000fe40000201400 */
[----:B------:R-:W-:Y:S02]  /*0fd0*/  FSEL R2, R2, RZ, P0 ;  /* 0x000000ff02027208 */ /* 0x000fe40000000000 */
[----:B------:R-:W-:Y:S01]  /*0fe0*/  FSEL R3, R3, 1.875, P0 ;  /* 0x3ff0000003037808 */ /* 0x000fe20000000000 */
[----:B------:R-:W1:Y:S05]  /*0ff0*/  MUFU.RCP R21, R0 ;  /* 0x0000000000157308 */ /* 0x000e6a0000001000 */
[----:B0-----:R-:W-:-:S03]  /*1000*/  DADD R2, R16, -R2 ;  /* 0x0000000010027229 */ /* 0x001fc60000000802 */
[----:B------:R-:W0:Y:S01]  /*1010*/  FCHK P0, R19, R0 ;  /* 0x0000000013007302 */ /* 0x000e220000000000 */
[----:B-1----:R-:W-:-:S07]  /*1020*/  FFMA R8, -R0, R21, 1 ;  /* 0x3f80000000087423 */ /* 0x002fce0000000115 */
[----:B------:R1:W2:Y:S01]  /*1030*/  F2F.F32.F64 R2, R2 ;  /* 0x0000000200027310 */ /* 0x0002a20000301000 */
[----:B------:R-:W-:-:S04]  /*1040*/  FFMA R5, R21, R8, R21 ;  /* 0x0000000815057223 */ /* 0x000fc80000000015 */
[----:B------:R-:W-:-:S04]  /*1050*/  FFMA R8, R5, R19, RZ ;  /* 0x0000001305087223 */ /* 0x000fc800000000ff */
[----:B------:R-:W-:-:S04]  /*1060*/  FFMA R17, -R0, R8, R19 ;  /* 0x0000000800117223 */ /* 0x000fc80000000113 */
[----:B------:R-:W-:Y:S01]  /*1070*/  FFMA R5, R5, R17, R8 ;  /* 0x0000001105057223 */ /* 0x000fe20000000008 */
[----:B01----:R-:W-:Y:S06]  /*1080*/  @!P0 BRA `(.L_x_31) ;  /* 0x0000000000148947 */ /* 0x003fec0003800000 */
[----:B------:R-:W-:Y:S01]  /*1090*/  IMAD.MOV.U32 R3, RZ, RZ, R19 ;  /* 0x000000ffff037224 */ /* 0x000fe200078e0013 */
[----:B------:R-:W-:Y:S01]  /*10a0*/  MOV R18, 0x10d0 ;  /* 0x000010d000127802 */ /* 0x000fe20000000f00 */
[----:B------:R-:W-:-:S07]  /*10b0*/  IMAD.MOV.U32 R16, RZ, RZ, R0 ;  /* 0x000000ffff107224 */ /* 0x000fce00078e0000 */
[----:B--2---:R-:W-:Y:S05]  /*10c0*/  CALL.REL.NOINC `($__internal_0_$__cuda_sm3x_div_rn_noftz_f32_slowpath) ;  /* 0x0000000000ec7944 */ /* 0x004fea0003c00000 */
[----:B------:R-:W-:-:S07]  /*10d0*/  IMAD.MOV.U32 R5, RZ, RZ, R41 ;  /* 0x000000ffff057224 */ /* 0x000fce00078e0029 */
.L_x_31:
[----:B------:R-:W-:Y:S05]  /*10e0*/  BSYNC.RECONVERGENT B0 ;  /* 0x0000000000007941 */ /* 0x000fea0003800200 */
.L_x_30:
[----:B------:R-:W0:Y:S01]  /*10f0*/  F2F.F64.F32 R42, R5 ;  /* 0x00000005002a7310 */ /* 0x000e220000201800 */
[----:B------:R-:W-:Y:S01]  /*1100*/  BSSY.RECONVERGENT B0, `(.L_x_32) ;  /* 0x0000005000007945 */ /* 0x000fe20003800200 */
[----:B------:R-:W-:Y:S01]  /*1110*/  MOV R40, 0x1150 ;  /* 0x0000115000287802 */ /* 0x000fe20000000f00 */
[----:B0-----:R-:W-:-:S10]  /*1120*/  DADD R18, -RZ, |R42| ;  /* 0x00000000ff127229 */ /* 0x001fd4000000052a */
[----:B------:R-:W-:-:S07]  /*1130*/  IMAD.MOV.U32 R3, RZ, RZ, R19 ;  /* 0x000000ffff037224 */ /* 0x000fce00078e0013 */
[----:B--2---:R-:W-:Y:S05]  /*1140*/  CALL.REL.NOINC `($_Z27kernel_place_best_feat_cutsPiS_S_PfS_S0_ii$__internal_accurate_pow) ;  /* 0x0000000800687944 */ /* 0x004fea0003c00000 */
[----:B------:R-:W-:Y:S05]  /*1150*/  BSYNC.RECONVERGENT B0 ;  /* 0x0000000000007941 */ /* 0x000fea0003800200 */
.L_x_32:
        /* <DEDUP_REMOVED lines=15> */
.L_x_35:
[----:B------:R-:W-:-:S11]  /*1250*/  DADD R16, R42, 2 ;  /* 0x400000002a107429 */ /* 0x000fd60000000000 */
.L_x_34:
[----:B------:R-:W-:Y:S05]  /*1260*/  BSYNC.RECONVERGENT B0 ;  /* 0x0000000000007941 */ /* 0x000fea0003800200 */
.L_x_33:
[----:B------:R-:W0:Y:S01]  /*1270*/  F2F.F64.F32 R6, R7 ;  /* 0x0000000700067310 */ /* 0x000e220000201800 */
[----:B------:R-:W-:Y:S01]  /*1280*/  FSETP.NEU.AND P0, PT, R5, 1, PT ;  /* 0x3f8000000500780b */ /* 0x000fe20003f0d000 */
[----:B------:R-:W-:Y:S01]  /*1290*/  BSSY.RECONVERGENT B0, `(.L_x_36) ;  /* 0x0000012000007945 */ /* 0x000fe20003800200 */
[----:B------:R-:W-:Y:S02]  /*12a0*/  IADD3 R3, PT, PT, -R4, RZ, RZ ;  /* 0x000000ff04037210 */ /* 0x000fe40007ffe1ff */
[----:B------:R-:W-:Y:S02]  /*12b0*/  FSEL R16, R16, RZ, P0 ;  /* 0x000000ff10107208 */ /* 0x000fe40000000000 */
[----:B------:R-:W-:Y:S02]  /*12c0*/  FSEL R17, R17, 1.875, P0 ;  /* 0x3ff0000011117808 */ /* 0x000fe40000000000 */
[----:B------:R-:W-:-:S04]  /*12d0*/  I2FP.F32.S32 R3, R3 ;  /* 0x0000000300037245 */ /* 0x000fc80000201400 */
[----:B0-----:R-:W-:-:S10]  /*12e0*/  DADD R16, R6, -R16 ;  /* 0x0000000006107229 */ /* 0x001fd40000000810 */
[----:B------:R-:W0:Y:S02]  /*12f0*/  F2F.F32.F64 R17, R16 ;  /* 0x0000001000117310 */ /* 0x000e240000301000 */
[----:B0-----:R-:W-:-:S04]  /*1300*/  FMUL R5, R0, R17 ;  /* 0x0000001100057220 */ /* 0x001fc80000400000 */
[----:B------:R-:W-:-:S05]  /*1310*/  FFMA R5, R2, R3, -R5 ;  /* 0x0000000302057223 */ /* 0x000fca0000000805 */
[----:B------:R-:W-:-:S13]  /*1320*/  FSETP.GT.AND P0, PT, R5, R36, PT ;  /* 0x000000240500720b */ /* 0x000fda0003f04000 */
[----:B------:R-:W-:Y:S05]  /*1330*/  @!P0 BRA `(.L_x_37) ;  /* 0x00000000001c8947 */ /* 0x000fea0003800000 */
[----:B------:R-:W0:Y:S08]  /*1340*/  LDC.64 R38, c[0x0][0x390] ;  /* 0x0000e400ff267b82 */ /* 0x000e300000000a00 */
[----:B------:R-:W1:Y:S01]  /*1350*/  LDC.64 R2, c[0x0][0x398] ;  /* 0x0000e600ff027b82 */ /* 0x000e620000000a00 */
[----:B0-----:R-:W-:-:S06]  /*1360*/  IMAD.WIDE.U32 R38, R11, 0x4, R38 ;  /* 0x000000040b267825 */ /* 0x001fcc00078e0026 */
[----:B------:R0:W5:Y:S01]  /*1370*/  LDG.E R38, desc[UR6][R38.64] ;  /* 0x0000000626267981 */ /* 0x000162000c1e1900 */
[----:B-1----:R-:W-:-:S05]  /*1380*/  IMAD.WIDE.U32 R2, R11, 0x4, R2 ;  /* 0x000000040b027825 */ /* 0x002fca00078e0002 */
[----:B------:R0:W5:Y:S01]  /*1390*/  LDG.E R37, desc[UR6][R2.64] ;  /* 0x0000000602257981 */ /* 0x000162000c1e1900 */
[----:B------:R-:W-:-:S07]  /*13a0*/  IMAD.MOV.U32 R36, RZ, RZ, R5 ;  /* 0x000000ffff247224 */ /* 0x000fce00078e0005 */
.L_x_37:
[----:B------:R-:W-:Y:S05]  /*13b0*/  BSYNC.RECONVERGENT B0 ;  /* 0x0000000000007941 */ /* 0x000fea0003800200 */
.L_x_36:
[----:B------:R-:W-:Y:S02]  /*13c0*/  VIADD R9, R9, 0x1 ;  /* 0x0000000109097836 */ /* 0x000fe40000000000 */
[----:B------:R-:W-:Y:S02]  /*13d0*/  VIADD R10, R10, 0x1 ;  /* 0x000000010a0a7836 */ /* 0x000fe40000000000 */
[----:B------:R-:W-:Y:S01]  /*13e0*/  VIADD R11, R11, 0x1 ;  /* 0x000000010b0b7836 */ /* 0x000fe20000000000 */
[----:B------:R-:W-:Y:S06]  /*13f0*/  BRA.U UP0, `(.L_x_38) ;  /* 0xffffffed00507547 */ /* 0x000fec000b83ffff */
.L_x_1:
[----:B------:R-:W1:Y:S01]  /*1400*/  S2R R7, SR_TID.X ;  /* 0x0000000000077919 */ /* 0x000e620000002100 */
[----:B0-----:R-:W1:Y:S08]  /*1410*/  LDC.64 R2, c[0x0][0x3a0] ;  /* 0x0000e800ff027b82 */ /* 0x001e700000000a00 */
[----:B------:R-:W0:Y:S01]  /*1420*/  LDC.64 R4, c[0x0][0x3a8] ;  /* 0x0000ea00ff047b82 */ /* 0x000e220000000a00 */
[----:B-1----:R-:W-:-:S04]  /*1430*/  IMAD.WIDE.U32 R2, R7, 0x4, R2 ;  /* 0x0000000407027825 */ /* 0x002fc800078e0002 */
[----:B0-----:R-:W-:Y:S01]  /*1440*/  IMAD.WIDE.U32 R4, R7, 0x4, R4 ;  /* 0x0000000407047825 */ /* 0x001fe200078e0004 */
[----:B-----5:R-:W-:Y:S04]  /*1450*/  STG.E desc[UR6][R2.64], R38 ;  /* 0x0000002602007986 */ /* 0x020fe8000c101906 */
[----:B------:R-:W-:Y:S01]  /*1460*/  STG.E desc[UR6][R4.64], R37 ;  /* 0x0000002504007986 */ /* 0x000fe2000c101906 */
[----:B------:R-:W-:Y:S05]  /*1470*/  EXIT ;  /* 0x000000000000794d */ /* 0x000fea0003800000 */
        .weak           $__internal_0_$__cuda_sm3x_div_rn_noftz_f32_slowpath
        .type           $__internal_0_$__cuda_sm3x_div_rn_noftz_f32_slowpath,@function
        .size           $__internal_0_$__cuda_sm3x_div_rn_noftz_f32_slowpath,($_Z27kernel_place_best_feat_cutsPiS_S_PfS_S0_ii$__internal_accurate_pow - $__internal_0_$__cuda_sm3x_div_rn_noftz_f32_slowpath)
$__internal_0_$__cuda_sm3x_div_rn_noftz_f32_slowpath:
[----:B------:R-:W-:Y:S01]  /*1480*/  SHF.R.U32.HI R19, RZ, 0x17, R16 ;  /* 0x00000017ff137819 */ /* 0x000fe20000011610 */
[----:B------:R-:W-:Y:S01]  /*1490*/  BSSY.RECONVERGENT B1, `(.L_x_39) ;  /* 0x0000062000017945 */ /* 0x000fe20003800200 */
[----:B------:R-:W-:Y:S02]  /*14a0*/  SHF.R.U32.HI R17, RZ, 0x17, R3 ;  /* 0x00000017ff117819 */ /* 0x000fe40000011603 */
[----:B------:R-:W-:Y:S02]  /*14b0*/  LOP3.LUT R19, R19, 0xff, RZ, 0xc0, !PT ;  /* 0x000000ff13137812 */ /* 0x000fe400078ec0ff */
[----:B------:R-:W-:-:S03]  /*14c0*/  LOP3.LUT R23, R17, 0xff, RZ, 0xc0, !PT ;  /* 0x000000ff11177812 */ /* 0x000fc600078ec0ff */
[----:B------:R-:W-:Y:S02]  /*14d0*/  VIADD R21, R19, 0xffffffff ;  /* 0xffffffff13157836 */ /* 0x000fe40000000000 */
[----:B------:R-:W-:-:S03]  /*14e0*/  VIADD R20, R23, 0xffffffff ;  /* 0xffffffff17147836 */ /* 0x000fc60000000000 */
[----:B------:R-:W-:-:S04]  /*14f0*/  ISETP.GT.U32.AND P0, PT, R21, 0xfd, PT ;  /* 0x000000fd1500780c */ /* 0x000fc80003f04070 */
[----:B------:R-:W-:-:S13]  /*1500*/  ISETP.GT.U32.OR P0, PT, R20, 0xfd, P0 ;  /* 0x000000fd1400780c */ /* 0x000fda0000704470 */
[----:B------:R-:W-:Y:S01]  /*1510*/  @!P0 IMAD.MOV.U32 R17, RZ, RZ, RZ ;  /* 0x000000ffff118224 */ /* 0x000fe200078e00ff */
[----:B------:R-:W-:Y:S06]  /*1520*/  @!P0 BRA `(.L_x_40) ;  /* 0x00000000005c8947 */ /* 0x000fec0003800000 */
[----:B------:R-:W-:Y:S02]  /*1530*/  FSETP.GTU.FTZ.AND P0, PT, |R3|, +INF , PT ;  /* 0x7f8000000300780b */ /* 0x000fe40003f1c200 */
[----:B------:R-:W-:-:S04]  /*1540*/  FSETP.GTU.FTZ.AND P1, PT, |R16|, +INF , PT ;  /* 0x7f8000001000780b */ /* 0x000fc80003f3c200 */
[----:B------:R-:W-:-:S13]  /*1550*/  PLOP3.LUT P0, PT, P0, P1, PT, 0xf8, 0x8f ;  /* 0x00000000008f781c */ /* 0x000fda0000703f70 */
[----:B------:R-:W-:Y:S05]  /*1560*/  @P0 BRA `(.L_x_41) ;  /* 0x00000004004c0947 */ /* 0x000fea0003800000 */
[----:B------:R-:W-:-:S13]  /*1570*/  LOP3.LUT P0, RZ, R16, 0x7fffffff, R3, 0xc8, !PT ;  /* 0x7fffffff10ff7812 */ /* 0x000fda000780c803 */
[----:B------:R-:W-:Y:S05]  /*1580*/  @!P0 BRA `(.L_x_42) ;  /* 0x00000004003c8947 */ /* 0x000fea0003800000 */
[C---:B------:R-:W-:Y:S02]  /*1590*/  FSETP.NEU.FTZ.AND P2, PT, |R3|.reuse, +INF , PT ;  /* 0x7f8000000300780b */ /* 0x040fe40003f5d200 */
[----:B------:R-:W-:Y:S02]  /*15a0*/  FSETP.NEU.FTZ.AND P1, PT, |R16|, +INF , PT ;  /* 0x7f8000001000780b */ /* 0x000fe40003f3d200 */
[----:B------:R-:W-:-:S11]  /*15b0*/  FSETP.NEU.FTZ.AND P0, PT, |R3|, +INF , PT ;  /* 0x7f8000000300780b */ /* 0x000fd60003f1d200 */
[----:B------:R-:W-:Y:S05]  /*15c0*/  @!P1 BRA !P2, `(.L_x_42) ;  /* 0x00000004002c9947 */ /* 0x000fea0005000000 */
[----:B------:R-:W-:-:S04]  /*15d0*/  LOP3.LUT P2, RZ, R3, 0x7fffffff, RZ, 0xc0, !PT ;  /* 0x7fffffff03ff7812 */ /* 0x000fc8000784c0ff */
[----:B------:R-:W-:-:S13]  /*15e0*/  PLOP3.LUT P1, PT, P1, P2, PT, 0x2f, 0xf2 ;  /* 0x0000000000f2781c */ /* 0x000fda0000f24577 */
[----:B------:R-:W-:Y:S05]  /*15f0*/  @P1 BRA `(.L_x_43) ;  /* 0x0000000400181947 */ /* 0x000fea0003800000 */
[----:B------:R-:W-:-:S04]  /*1600*/  LOP3.LUT P1, RZ, R16, 0x7fffffff, RZ, 0xc0, !PT ;  /* 0x7fffffff10ff7812 */ /* 0x000fc8000782c0ff */
[----:B------:R-:W-:-:S13]  /*1610*/  PLOP3.LUT P0, PT, P0, P1, PT, 0x2f, 0xf2 ;  /* 0x0000000000f2781c */ /* 0x000fda0000702577 */
[----:B------:R-:W-:Y:S05]  /*1620*/  @P0 BRA `(.L_x_44) ;  /* 0x0000000400000947 */ /* 0x000fea0003800000 */
[----:B------:R-:W-:Y:S02]  /*1630*/  ISETP.GE.AND P0, PT, R20, RZ, PT ;  /* 0x000000ff1400720c */ /* 0x000fe40003f06270 */
[----:B------:R-:W-:-:S11]  /*1640*/  ISETP.GE.AND P1, PT, R21, RZ, PT ;  /* 0x000000ff1500720c */ /* 0x000fd60003f26270 */
[----:B------:R-:W-:Y:S02]  /*1650*/  @P0 IMAD.MOV.U32 R17, RZ, RZ, RZ ;  /* 0x000000ffff110224 */ /* 0x000fe400078e00ff */
[----:B------:R-:W-:Y:S01]  /*1660*/  @!P0 FFMA R3, R3, 1.84467440737095516160e+19, RZ ;  /* 0x5f80000003038823 */ /* 0x000fe200000000ff */
[----:B------:R-:W-:Y:S02]  /*1670*/  @!P0 IMAD.MOV.U32 R17, RZ, RZ, -0x40 ;  /* 0xffffffc0ff118424 */ /* 0x000fe400078e00ff */
[----:B------:R-:W-:Y:S02]  /*1680*/  @!P1 FFMA R16, R16, 1.84467440737095516160e+19, RZ ;  /* 0x5f80000010109823 */ /* 0x000fe400000000ff */
[----:B------:R-:W-:-:S07]  /*1690*/  @!P1 VIADD R17, R17, 0x40 ;  /* 0x0000004011119836 */ /* 0x000fce0000000000 */
.L_x_40:
[----:B------:R-:W-:Y:S01]  /*16a0*/  LEA R21, R19, 0xc0800000, 0x17 ;  /* 0xc080000013157811 */ /* 0x000fe200078eb8ff */
[----:B------:R-:W-:Y:S04]  /*16b0*/  BSSY.RECONVERGENT B2, `(.L_x_45) ;  /* 0x0000036000027945 */ /* 0x000fe80003800200 */
[----:B------:R-:W-:Y:S02]  /*16c0*/  IMAD.IADD R21, R16, 0x1, -R21 ;  /* 0x0000000110157824 */ /* 0x000fe400078e0a15 */
[----:B------:R-:W-:Y:S02]  /*16d0*/  VIADD R16, R23, 0xffffff81 ;  /* 0xffffff8117107836 */ /* 0x000fe40000000000 */
[----:B------:R-:W0:Y:S01]  /*16e0*/  MUFU.RCP R20, R21 ;  /* 0x0000001500147308 */ /* 0x000e220000001000 */
[----:B------:R-:W-:Y:S01]  /*16f0*/  FADD.FTZ R22, -R21, -RZ ;  /* 0x800000ff15167221 */ /* 0x000fe20000010100 */
[----:B------:R-:W-:-:S03]  /*1700*/  IMAD R3, R16, -0x800000, R3 ;  /* 0xff80000010037824 */ /* 0x000fc600078e0203 */
[----:B0-----:R-:W-:-:S04]  /*1710*/  FFMA R23, R20, R22, 1 ;  /* 0x3f80000014177423 */ /* 0x001fc80000000016 */
[----:B------:R-:W-:-:S04]  /*1720*/  FFMA R25, R20, R23, R20 ;  /* 0x0000001714197223 */ /* 0x000fc80000000014 */
[----:B------:R-:W-:-:S04]  /*1730*/  FFMA R20, R3, R25, RZ ;  /* 0x0000001903147223 */ /* 0x000fc800000000ff */
[----:B------:R-:W-:-:S04]  /*1740*/  FFMA R23, R22, R20, R3 ;  /* 0x0000001416177223 */ /* 0x000fc80000000003 */
[----:B------:R-:W-:Y:S01]  /*1750*/  FFMA R24, R25, R23, R20 ;  /* 0x0000001719187223 */ /* 0x000fe20000000014 */
[----:B------:R-:W-:-:S03]  /*1760*/  IADD3 R20, PT, PT, R16, 0x7f, -R19 ;  /* 0x0000007f10147810 */ /* 0x000fc60007ffe813 */
[----:B------:R-:W-:Y:S02]  /*1770*/  FFMA R23, R22, R24, R3 ;  /* 0x0000001816177223 */ /* 0x000fe40000000003 */
[----:B------:R-:W-:Y:S02]  /*1780*/  IMAD.IADD R20, R20, 0x1, R17 ;  /* 0x0000000114147824 */ /* 0x000fe400078e0211 */
[----:B------:R-:W-:-:S05]  /*1790*/  FFMA R3, R25, R23, R24 ;  /* 0x0000001719037223 */ /* 0x000fca0000000018 */
[----:B------:R-:W-:-:S04]  /*17a0*/  SHF.R.U32.HI R16, RZ, 0x17, R3 ;  /* 0x00000017ff107819 */ /* 0x000fc80000011603 */
[----:B------:R-:W-:-:S05]  /*17b0*/  LOP3.LUT R16, R16, 0xff, RZ, 0xc0, !PT ;  /* 0x000000ff10107812 */ /* 0x000fca00078ec0ff */
[----:B------:R-:W-:-:S04]  /*17c0*/  IMAD.IADD R21, R16, 0x1, R20 ;  /* 0x0000000110157824 */ /* 0x000fc800078e0214 */
[----:B------:R-:W-:-:S05]  /*17d0*/  VIADD R16, R21, 0xffffffff ;  /* 0xffffffff15107836 */ /* 0x000fca0000000000 */
[----:B------:R-:W-:-:S13]  /*17e0*/  ISETP.GE.U32.AND P0, PT, R16, 0xfe, PT ;  /* 0x000000fe1000780c */ /* 0x000fda0003f06070 */
[----:B------:R-:W-:Y:S05]  /*17f0*/  @!P0 BRA `(.L_x_46) ;  /* 0x0000000000808947 */ /* 0x000fea0003800000 */
[----:B------:R-:W-:-:S13]  /*1800*/  ISETP.GT.AND P0, PT, R21, 0xfe, PT ;  /* 0x000000fe1500780c */ /* 0x000fda0003f04270 */
[----:B------:R-:W-:Y:S05]  /*1810*/  @P0 BRA `(.L_x_47) ;  /* 0x00000000006c0947 */ /* 0x000fea0003800000 */
[----:B------:R-:W-:-:S13]  /*1820*/  ISETP.GE.AND P0, PT, R21, 0x1, PT ;  /* 0x000000011500780c */ /* 0x000fda0003f06270 */
[----:B------:R-:W-:Y:S05]  /*1830*/  @P0 BRA `(.L_x_48) ;  /* 0x0000000000740947 */ /* 0x000fea0003800000 */
[----:B------:R-:W-:Y:S02]  /*1840*/  ISETP.GE.AND P0, PT, R21, -0x18, PT ;  /* 0xffffffe81500780c */ /* 0x000fe40003f06270 */
[----:B------:R-:W-:-:S11]  /*1850*/  LOP3.LUT R3, R3, 0x80000000, RZ, 0xc0, !PT ;  /* 0x8000000003037812 */ /* 0x000fd600078ec0ff */
[----:B------:R-:W-:Y:S05]  /*1860*/  @!P0 BRA `(.L_x_48) ;  /* 0x0000000000688947 */ /* 0x000fea0003800000 */
[-CC-:B------:R-:W-:Y:S01]  /*1870*/  FFMA.RZ R16, R25, R23.reuse, R24.reuse ;  /* 0x0000001719107223 */ /* 0x180fe2000000c018 */
[----:B------:R-:W-:Y:S02]  /*1880*/  VIADD R20, R21, 0x20 ;  /* 0x0000002015147836 */ /* 0x000fe40000000000 */
[-CC-:B------:R-:W-:Y:S01]  /*1890*/  FFMA.RM R17, R25, R23.reuse, R24.reuse ;  /* 0x0000001719117223 */ /* 0x180fe20000004018 */
[----:B------:R-:W-:Y:S02]  /*18a0*/  ISETP.NE.AND P2, PT, R21, RZ, PT ;  /* 0x000000ff1500720c */ /* 0x000fe40003f45270 */
[----:B------:R-:W-:Y:S01]  /*18b0*/  LOP3.LUT R19, R16, 0x7fffff, RZ, 0xc0, !PT ;  /* 0x007fffff10137812 */ /* 0x000fe200078ec0ff */
[----:B------:R-:W-:Y:S01]  /*18c0*/  FFMA.RP R16, R25, R23, R24 ;  /* 0x0000001719107223 */ /* 0x000fe20000008018 */
[----:B------:R-:W-:Y:S02]  /*18d0*/  ISETP.NE.AND P1, PT, R21, RZ, PT ;  /* 0x000000ff1500720c */ /* 0x000fe40003f25270 */
[----:B------:R-:W-:-:S02]  /*18e0*/  LOP3.LUT R19, R19, 0x800000, RZ, 0xfc, !PT ;  /* 0x0080000013137812 */ /* 0x000fc400078efcff */
[----:B------:R-:W-:Y:S02]  /*18f0*/  IADD3 R21, PT, PT, -R21, RZ, RZ ;  /* 0x000000ff15157210 */ /* 0x000fe40007ffe1ff */
[----:B------:R-:W-:Y:S02]  /*1900*/  SHF.L.U32 R20, R19, R20, RZ ;  /* 0x0000001413147219 */ /* 0x000fe400000006ff */
[----:B------:R-:W-:Y:S02]  /*1910*/  FSETP.NEU.FTZ.AND P0, PT, R16, R17, PT ;  /* 0x000000111000720b */ /* 0x000fe40003f1d000 */
[----:B------:R-:W-:Y:S02]  /*1920*/  SEL R16, R21, RZ, P2 ;  /* 0x000000ff15107207 */ /* 0x000fe40001000000 */
[----:B------:R-:W-:Y:S02]  /*1930*/  ISETP.NE.AND P1, PT, R20, RZ, P1 ;  /* 0x000000ff1400720c */ /* 0x000fe40000f25270 */
[----:B------:R-:W-:-:S02]  /*1940*/  SHF.R.U32.HI R16, RZ, R16, R19 ;  /* 0x00000010ff107219 */ /* 0x000fc40000011613 */
[----:B------:R-:W-:Y:S02]  /*1950*/  PLOP3.LUT P0, PT, P0, P1, PT, 0xf8, 0x8f ;  /* 0x00000000008f781c */ /* 0x000fe40000703f70 */
[----:B------:R-:W-:Y:S02]  /*1960*/  SHF.R.U32.HI R20, RZ, 0x1, R16 ;  /* 0x00000001ff147819 */ /* 0x000fe40000011610 */
[----:B------:R-:W-:-:S04]  /*1970*/  SEL R17, RZ, 0x1, !P0 ;  /* 0x00000001ff117807 */ /* 0x000fc80004000000 */
[----:B------:R-:W-:-:S04]  /*1980*/  LOP3.LUT R17, R17, 0x1, R20, 0xf8, !PT ;  /* 0x0000000111117812 */ /* 0x000fc800078ef814 */
[----:B------:R-:W-:-:S05]  /*1990*/  LOP3.LUT R17, R17, R16, RZ, 0xc0, !PT ;  /* 0x0000001011117212 */ /* 0x000fca00078ec0ff */
[----:B------:R-:W-:-:S05]  /*19a0*/  IMAD.IADD R20, R20, 0x1, R17 ;  /* 0x0000000114147824 */ /* 0x000fca00078e0211 */
[----:B------:R-:W-:Y:S01]  /*19b0*/  LOP3.LUT R3, R20, R3, RZ, 0xfc, !PT ;  /* 0x0000000314037212 */ /* 0x000fe200078efcff */
[----:B------:R-:W-:Y:S06]  /*19c0*/  BRA `(.L_x_48) ;  /* 0x0000000000107947 */ /* 0x000fec0003800000 */
.L_x_47:
[----:B------:R-:W-:-:S04]  /*19d0*/  LOP3.LUT R3, R3, 0x80000000, RZ, 0xc0, !PT ;  /* 0x8000000003037812 */ /* 0x000fc800078ec0ff */
[----:B------:R-:W-:Y:S01]  /*19e0*/  LOP3.LUT R3, R3, 0x7f800000, RZ, 0xfc, !PT ;  /* 0x7f80000003037812 */ /* 0x000fe200078efcff */
[----:B------:R-:W-:Y:S06]  /*19f0*/  BRA `(.L_x_48) ;  /* 0x0000000000047947 */ /* 0x000fec0003800000 */
.L_x_46:
[----:B------:R-:W-:-:S07]  /*1a00*/  IMAD R3, R20, 0x800000, R3 ;  /* 0x0080000014037824 */ /* 0x000fce00078e0203 */
.L_x_48:
[----:B------:R-:W-:Y:S05]  /*1a10*/  BSYNC.RECONVERGENT B2 ;  /* 0x0000000000027941 */ /* 0x000fea0003800200 */
.L_x_45:
[----:B------:R-:W-:Y:S05]  /*1a20*/  BRA `(.L_x_49) ;  /* 0x0000000000207947 */ /* 0x000fea0003800000 */
.L_x_44:
[----:B------:R-:W-:-:S04]  /*1a30*/  LOP3.LUT R3, R16, 0x80000000, R3, 0x48, !PT ;  /* 0x8000000010037812 */ /* 0x000fc800078e4803 */
[----:B------:R-:W-:Y:S01]  /*1a40*/  LOP3.LUT R3, R3, 0x7f800000, RZ, 0xfc, !PT ;  /* 0x7f80000003037812 */ /* 0x000fe200078efcff */
[----:B------:R-:W-:Y:S06]  /*1a50*/  BRA `(.L_x_49) ;  /* 0x0000000000147947 */ /* 0x000fec0003800000 */
.L_x_43:
[----:B------:R-:W-:Y:S01]  /*1a60*/  LOP3.LUT R3, R16, 0x80000000, R3, 0x48, !PT ;  /* 0x8000000010037812 */ /* 0x000fe200078e4803 */
[----:B------:R-:W-:Y:S06]  /*1a70*/  BRA `(.L_x_49) ;  /* 0x00000000000c7947 */ /* 0x000fec0003800000 */
.L_x_42:
[----:B------:R-:W0:Y:S01]  /*1a80*/  MUFU.RSQ R3, -QNAN ;  /* 0xffc0000000037908 */ /* 0x000e220000001400 */
[----:B------:R-:W-:Y:S05]  /*1a90*/  BRA `(.L_x_49) ;  /* 0x0000000000047947 */ /* 0x000fea0003800000 */
.L_x_41:
[----:B------:R-:W-:-:S07]  /*1aa0*/  FADD.FTZ R3, R3, R16 ;  /* 0x0000001003037221 */ /* 0x000fce0000010000 */
.L_x_49:
[----:B------:R-:W-:Y:S05]  /*1ab0*/  BSYNC.RECONVERGENT B1 ;  /* 0x0000000000017941 */ /* 0x000fea0003800200 */
.L_x_39:
[----:B------:R-:W-:Y:S02]  /*1ac0*/  IMAD.MOV.U32 R19, RZ, RZ, 0x0 ;  /* 0x00000000ff137424 */ /* 0x000fe400078e00ff */
[----:B0-----:R-:W-:Y:S02]  /*1ad0*/  IMAD.MOV.U32 R41, RZ, RZ, R3 ;  /* 0x000000ffff297224 */ /* 0x001fe400078e0003 */
[----:B------:R-:W-:Y:S05]  /*1ae0*/  RET.REL.NODEC R18 `(_Z27kernel_place_best_feat_cutsPiS_S_PfS_S0_ii) ;  /* 0xffffffe412447950 */ /* 0x000fea0003c3ffff */
        .type           $_Z27kernel_place_best_feat_cutsPiS_S_PfS_S0_ii$__internal_accurate_pow,@function
        .size           $_Z27kernel_place_best_feat_cutsPiS_S_PfS_S0_ii$__internal_accurate_pow,(.L_x_153 - $_Z27kernel_place_best_feat_cutsPiS_S_PfS_S0_ii$__internal_accurate_pow)
$_Z27kernel_place_best_feat_cutsPiS_S_PfS_S0_ii$__internal_accurate_pow:
[----:B------:R-:W-:Y:S01]  /*1af0*/  ISETP.GT.U32.AND P0, PT, R3, 0xfffff, PT ;  /* 0x000fffff0300780c */ /* 0x000fe20003f04070 */
[--C-:B------:R-:W-:Y:S01]  /*1b00*/  IMAD.MOV.U32 R19, RZ, RZ, R3.reuse ;  /* 0x000000ffff137224 */ /* 0x100fe200078e0003 */
[----:B------:R-:W-:Y:S01]  /*1b10*/  UMOV UR8, 0x7d2cafe2 ;  /* 0x7d2cafe200087882 */ /* 0x000fe20000000000 */
[----:B------:R-:W-:Y:S01]  /*1b20*/  IMAD.MOV.U32 R20, RZ, RZ, 0x41ad3b5a ;  /* 0x41ad3b5aff147424 */ /* 0x000fe200078e00ff */
[----:B------:R-:W-:Y:S01]  /*1b30*/  UMOV UR9, 0x3eb0f5ff ;  /* 0x3eb0f5ff00097882 */ /* 0x000fe20000000000 */
[----:B------:R-:W-:Y:S01]  /*1b40*/  IMAD.MOV.U32 R21, RZ, RZ, 0x3ed0f5d2 ;  /* 0x3ed0f5d2ff157424 */ /* 0x000fe200078e00ff */
[----:B------:R-:W-:Y:S01]  /*1b50*/  SHF.R.U32.HI R3, RZ, 0x14, R3 ;  /* 0x00000014ff037819 */ /* 0x000fe20000011603 */
[----:B------:R-:W-:Y:S01]  /*1b60*/  UMOV UR10, 0x3b39803f ;  /* 0x3b39803f000a7882 */ /* 0x000fe20000000000 */
[----:B------:R-:W-:-:S05]  /*1b70*/  UMOV UR11, 0x3c7abc9e ;  /* 0x3c7abc9e000b7882 */ /* 0x000fca0000000000 */
[----:B------:R-:W-:-:S10]  /*1b80*/  @!P0 DMUL R16, R18, 1.80143985094819840000e+16 ;  /* 0x4350000012108828 */ /* 0x000fd40000000000 */
[----:B------:R-:W-:Y:S01]  /*1b90*/  @!P0 IMAD.MOV.U32 R19, RZ, RZ, R17 ;  /* 0x000000ffff138224 */ /* 0x000fe200078e0011 */
[----:B------:R-:W-:Y:S01]  /*1ba0*/  @!P0 LEA.HI R3, R17, 0xffffffca, RZ, 0xc ;  /* 0xffffffca11038811 */ /* 0x000fe200078f60ff */
[----:B------:R-:W-:Y:S02]  /*1bb0*/  @!P0 IMAD.MOV.U32 R18, RZ, RZ, R16 ;  /* 0x000000ffff128224 */ /* 0x000fe400078e0010 */
[----:B------:R-:W-:Y:S01]  /*1bc0*/  IMAD.MOV.U32 R17, RZ, RZ, 0x43300000 ;  /* 0x43300000ff117424 */ /* 0x000fe200078e00ff */
[----:B------:R-:W-:Y:S01]  /*1bd0*/  LOP3.LUT R19, R19, 0x800fffff, RZ, 0xc0, !PT ;  /* 0x800fffff13137812 */ /* 0x000fe200078ec0ff */
[----:B------:R-:W-:Y:S02]  /*1be0*/  IMAD.MOV.U32 R22, RZ, RZ, R18 ;  /* 0x000000ffff167224 */ /* 0x000fe400078e0012 */
[----:B------:R-:W-:Y:S01]  /*1bf0*/  IMAD.MOV.U32 R18, RZ, RZ, RZ ;  /* 0x000000ffff127224 */ /* 0x000fe200078e00ff */
[----:B------:R-:W-:-:S04]  /*1c00*/  LOP3.LUT R19, R19, 0x3ff00000, RZ, 0xfc, !PT ;  /* 0x3ff0000013137812 */ /* 0x000fc800078efcff */
[----:B------:R-:W-:Y:S01]  /*1c10*/  ISETP.GE.U32.AND P1, PT, R19, 0x3ff6a09f, PT ;  /* 0x3ff6a09f1300780c */ /* 0x000fe20003f26070 */
[----:B------:R-:W-:-:S12]  /*1c20*/  IMAD.MOV.U32 R23, RZ, RZ, R19 ;  /* 0x000000ffff177224 */ /* 0x000fd800078e0013 */
[----:B------:R-:W-:-:S04]  /*1c30*/  @P1 VIADD R16, R23, 0xfff00000 ;  /* 0xfff0000017101836 */ /* 0x000fc80000000000 */
[----:B------:R-:W-:Y:S02]  /*1c40*/  @P1 IMAD.MOV.U32 R23, RZ, RZ, R16 ;  /* 0x000000ffff171224 */ /* 0x000fe400078e0010 */
[C---:B------:R-:W-:Y:S02]  /*1c50*/  VIADD R16, R3.reuse, 0xfffffc01 ;  /* 0xfffffc0103107836 */ /* 0x040fe40000000000 */
[----:B------:R-:W-:Y:S02]  /*1c60*/  @P1 VIADD R16, R3, 0xfffffc02 ;  /* 0xfffffc0203101836 */ /* 0x000fe40000000000 */
[C---:B------:R-:W-:Y:S02]  /*1c70*/  DADD R24, R22.reuse, 1 ;  /* 0x3ff0000016187429 */ /* 0x040fe40000000000 */
[----:B------:R-:W-:Y:S01]  /*1c80*/  DADD R22, R22, -1 ;  /* 0xbff0000016167429 */ /* 0x000fe20000000000 */
[----:B------:R-:W-:-:S03]  /*1c90*/  LOP3.LUT R16, R16, 0x80000000, RZ, 0x3c, !PT ;  /* 0x8000000010107812 */ /* 0x000fc600078e3cff */
[----:B------:R-:W0:Y:S02]  /*1ca0*/  MUFU.RCP64H R19, R25 ;  /* 0x0000001900137308 */ /* 0x000e240000001800 */
[----:B0-----:R-:W-:-:S08]  /*1cb0*/  DFMA R32, -R24, R18, 1 ;  /* 0x3ff000001820742b */ /* 0x001fd00000000112 */
[----:B------:R-:W-:-:S08]  /*1cc0*/  DFMA R32, R32, R32, R32 ;  /* 0x000000202020722b */ /* 0x000fd00000000020 */
[----:B------:R-:W-:-:S08]  /*1cd0*/  DFMA R32, R18, R32, R18 ;  /* 0x000000201220722b */ /* 0x000fd00000000012 */
[----:B------:R-:W-:-:S08]  /*1ce0*/  DMUL R18, R22, R32 ;  /* 0x0000002016127228 */ /* 0x000fd00000000000 */
[----:B------:R-:W-:-:S08]  /*1cf0*/  DFMA R18, R22, R32, R18 ;  /* 0x000000201612722b */ /* 0x000fd00000000012 */
[----:B------:R-:W-:Y:S02]  /*1d00*/  DMUL R30, R18, R18 ;  /* 0x00000012121e7228 */ /* 0x000fe40000000000 */
[----:B------:R-:W-:-:S06]  /*1d10*/  DADD R24, R22, -R18 ;  /* 0x0000000016187229 */ /* 0x000fcc0000000812 */
[----:B------:R-:W-:Y:S01]  /*1d20*/  DFMA R20, R30, UR8, R20 ;  /* 0x000000081e147c2b */ /* 0x000fe20008000014 */
[----:B------:R-:W-:Y:S01]  /*1d30*/  UMOV UR8, 0x75488a3f ;  /* 0x75488a3f00087882 */ /* 0x000fe20000000000 */
[----:B------:R-:W-:Y:S01]  /*1d40*/  UMOV UR9, 0x3ef3b20a ;  /* 0x3ef3b20a00097882 */ /* 0x000fe20000000000 */
[----:B------:R-:W-:-:S05]  /*1d50*/  DADD R24, R24, R24 ;  /* 0x0000000018187229 */ /* 0x000fca0000000018 */
[----:B------:R-:W-:Y:S01]  /*1d60*/  DFMA R28, R30, R20, UR8 ;  /* 0x000000081e1c7e2b */ /* 0x000fe20008000014 */
[----:B------:R-:W-:Y:S01]  /*1d70*/  UMOV UR8, 0xe4faecd5 ;  /* 0xe4faecd500087882 */ /* 0x000fe20000000000 */
[----:B------:R-:W-:Y:S01]  /*1d80*/  UMOV UR9, 0x3f1745cd ;  /* 0x3f1745cd00097882 */ /* 0x000fe20000000000 */
[-C--:B------:R-:W-:Y:S02]  /*1d90*/  DFMA R24, R22, -R18.reuse, R24 ;  /* 0x800000121618722b */ /* 0x080fe40000000018 */
[----:B------:R-:W-:-:S03]  /*1da0*/  DMUL R22, R18, R18 ;  /* 0x0000001212167228 */ /* 0x000fc60000000000 */
[----:B------:R-:W-:Y:S01]  /*1db0*/  DFMA R28, R30, R28, UR8 ;  /* 0x000000081e1c7e2b */ /* 0x000fe2000800001c */
[----:B------:R-:W-:Y:S01]  /*1dc0*/  UMOV UR8, 0x258a578b ;  /* 0x258a578b00087882 */ /* 0x000fe20000000000 */
[----:B------:R-:W-:Y:S01]  /*1dd0*/  UMOV UR9, 0x3f3c71c7 ;  /* 0x3f3c71c700097882 */ /* 0x000fe20000000000 */
[----:B------:R-:W-:-:S05]  /*1de0*/  DMUL R24, R32, R24 ;  /* 0x0000001820187228 */ /* 0x000fca0000000000 */
[----:B------:R-:W-:Y:S01]  /*1df0*/  DFMA R28, R30, R28, UR8 ;  /* 0x000000081e1c7e2b */ /* 0x000fe2000800001c */
[----:B------:R-:W-:Y:S01]  /*1e00*/  UMOV UR8, 0x9242b910 ;  /* 0x9242b91000087882 */ /* 0x000fe20000000000 */
[----:B------:R-:W-:-:S03]  /*1e10*/  UMOV UR9, 0x3f624924 ;  /* 0x3f62492400097882 */ /* 0x000fc60000000000 */
[----:B------:R-:W-:Y:S01]  /*1e20*/  VIADD R35, R25, 0x100000 ;  /* 0x0010000019237836 */ /* 0x000fe20000000000 */
[----:B------:R-:W-:Y:S02]  /*1e30*/  MOV R34, R24 ;  /* 0x0000001800227202 */ /* 0x000fe40000000f00 */
[----:B------:R-:W-:Y:S01]  /*1e40*/  DFMA R28, R30, R28, UR8 ;  /* 0x000000081e1c7e2b */ /* 0x000fe2000800001c */
[----:B------:R-:W-:Y:S01]  /*1e50*/  UMOV UR8, 0x99999dfb ;  /* 0x99999dfb00087882 */ /* 0x000fe20000000000 */
[----:B------:R-:W-:-:S06]  /*1e60*/  UMOV UR9, 0x3f899999 ;  /* 0x3f89999900097882 */ /* 0x000fcc0000000000 */
[----:B------:R-:W-:Y:S01]  /*1e70*/  DFMA R28, R30, R28, UR8 ;  /* 0x000000081e1c7e2b */ /* 0x000fe2000800001c */
[----:B------:R-:W-:Y:S01]  /*1e80*/  UMOV UR8, 0x55555555 ;  /* 0x5555555500087882 */ /* 0x000fe20000000000 */
[----:B------:R-:W-:-:S06]  /*1e90*/  UMOV UR9, 0x3fb55555 ;  /* 0x3fb5555500097882 */ /* 0x000fcc0000000000 */
[----:B------:R-:W-:-:S08]  /*1ea0*/  DFMA R20, R30, R28, UR8 ;  /* 0x000000081e147e2b */ /* 0x000fd0000800001c */
[----:B------:R-:W-:Y:S01]  /*1eb0*/  DADD R26, -R20, UR8 ;  /* 0x00000008141a7e29 */ /* 0x000fe20008000100 */
[----:B------:R-:W-:Y:S01]  /*1ec0*/  UMOV UR8, 0xb9e7b0 ;  /* 0x00b9e7b000087882 */ /* 0x000fe20000000000 */
[----:B------:R-:W-:-:S06]  /*1ed0*/  UMOV UR9, 0x3c46a4cb ;  /* 0x3c46a4cb00097882 */ /* 0x000fcc0000000000 */
[----:B------:R-:W-:Y:S02]  /*1ee0*/  DFMA R30, R30, R28, R26 ;  /* 0x0000001c1e1e722b */ /* 0x000fe4000000001a */
[C---:B------:R-:W-:Y:S02]  /*1ef0*/  DMUL R26, R18.reuse, R22 ;  /* 0x00000016121a7228 */ /* 0x040fe40000000000 */
[----:B------:R-:W-:-:S04]  /*1f00*/  DFMA R28, R18, R18, -R22 ;  /* 0x00000012121c722b */ /* 0x000fc80000000816 */
[----:B------:R-:W-:Y:S01]  /*1f10*/  DADD R30, R30, -UR8 ;  /* 0x800000081e1e7e29 */ /* 0x000fe20008000000 */
[----:B------:R-:W-:Y:S01]  /*1f20*/  UMOV UR8, 0x80000000 ;  /* 0x8000000000087882 */ /* 0x000fe20000000000 */
[C---:B------:R-:W-:Y:S01]  /*1f30*/  DFMA R32, R18.reuse, R22, -R26 ;  /* 0x000000161220722b */ /* 0x040fe2000000081a */
[----:B------:R-:W-:Y:S01]  /*1f40*/  UMOV UR9, 0x43300000 ;  /* 0x4330000000097882 */ /* 0x000fe20000000000 */
[----:B------:R-:W-:-:S06]  /*1f50*/  DFMA R28, R18, R34, R28 ;  /* 0x00000022121c722b */ /* 0x000fcc000000001c */
[----:B------:R-:W-:Y:S02]  /*1f60*/  DFMA R32, R24, R22, R32 ;  /* 0x000000161820722b */ /* 0x000fe40000000020 */
[----:B------:R-:W-:-:S06]  /*1f70*/  DADD R22, R20, R30 ;  /* 0x0000000014167229 */ /* 0x000fcc000000001e */
[----:B------:R-:W-:Y:S02]  /*1f80*/  DFMA R32, R18, R28, R32 ;  /* 0x0000001c1220722b */ /* 0x000fe40000000020 */
[----:B------:R-:W-:Y:S02]  /*1f90*/  DMUL R28, R22, R26 ;  /* 0x0000001a161c7228 */ /* 0x000fe40000000000 */
[----:B------:R-:W-:-:S06]  /*1fa0*/  DADD R34, R20, -R22 ;  /* 0x0000000014227229 */ /* 0x000fcc0000000816 */
[----:B------:R-:W-:Y:S02]  /*1fb0*/  DFMA R20, R22, R26, -R28 ;  /* 0x0000001a1614722b */ /* 0x000fe4000000081c */
[----:B------:R-:W-:-:S06]  /*1fc0*/  DADD R34, R30, R34 ;  /* 0x000000001e227229 */ /* 0x000fcc0000000022 */
[----:B------:R-:W-:-:S08]  /*1fd0*/  DFMA R20, R22, R32, R20 ;  /* 0x000000201614722b */ /* 0x000fd00000000014 */
[----:B------:R-:W-:-:S08]  /*1fe0*/  DFMA R26, R34, R26, R20 ;  /* 0x0000001a221a722b */ /* 0x000fd00000000014 */
[----:B------:R-:W-:-:S08]  /*1ff0*/  DADD R22, R28, R26 ;  /* 0x000000001c167229 */ /* 0x000fd0000000001a */
[--C-:B------:R-:W-:Y:S02]  /*2000*/  DADD R20, R18, R22.reuse ;  /* 0x0000000012147229 */ /* 0x100fe40000000016 */
[----:B------:R-:W-:-:S06]  /*2010*/  DADD R28, R28, -R22 ;  /* 0x000000001c1c7229 */ /* 0x000fcc0000000816 */
[----:B------:R-:W-:Y:S02]  /*2020*/  DADD R18, R18, -R20 ;  /* 0x0000000012127229 */ /* 0x000fe40000000814 */
[----:B------:R-:W-:-:S06]  /*2030*/  DADD R28, R26, R28 ;  /* 0x000000001a1c7229 */ /* 0x000fcc000000001c */
[----:B------:R-:W-:-:S08]  /*2040*/  DADD R18, R22, R18 ;  /* 0x0000000016127229 */ /* 0x000fd00000000012 */
[----:B------:R-:W-:-:S08]  /*2050*/  DADD R18, R28, R18 ;  /* 0x000000001c127229 */ /* 0x000fd00000000012 */
[----:B------:R-:W-:Y:S02]  /*2060*/  DADD R24, R24, R18 ;  /* 0x0000000018187229 */ /* 0x000fe40000000012 */
[----:B------:R-:W-:Y:S01]  /*2070*/  DADD R18, R16, -UR8 ;  /* 0x8000000810127e29 */ /* 0x000fe20008000000 */
[----:B------:R-:W-:Y:S01]  /*2080*/  UMOV UR8, 0xfefa39ef ;  /* 0xfefa39ef00087882 */ /* 0x000fe20000000000 */
[----:B------:R-:W-:-:S04]  /*2090*/  UMOV UR9, 0x3fe62e42 ;  /* 0x3fe62e4200097882 */ /* 0x000fc80000000000 */
[----:B------:R-:W-:-:S08]  /*20a0*/  DADD R22, R20, R24 ;  /* 0x0000000014167229 */ /* 0x000fd00000000018 */
[--C-:B------:R-:W-:Y:S02]  /*20b0*/  DFMA R16, R18, UR8, R22.reuse ;  /* 0x0000000812107c2b */ /* 0x100fe40008000016 */
[----:B------:R-:W-:-:S06]  /*20c0*/  DADD R26, R20, -R22 ;  /* 0x00000000141a7229 */ /* 0x000fcc0000000816 */
[----:B------:R-:W-:Y:S02]  /*20d0*/  DFMA R20, R18, -UR8, R16 ;  /* 0x8000000812147c2b */ /* 0x000fe40008000010 */
[----:B------:R-:W-:-:S06]  /*20e0*/  DADD R26, R24, R26 ;  /* 0x00000000181a7229 */ /* 0x000fcc000000001a */
[----:B------:R-:W-:-:S08]  /*20f0*/  DADD R20, -R22, R20 ;  /* 0x0000000016147229 */ /* 0x000fd00000000114 */
[----:B------:R-:W-:-:S08]  /*2100*/  DADD R20, R26, -R20 ;  /* 0x000000001a147229 */ /* 0x000fd00000000814 */
[----:B------:R-:W-:-:S08]  /*2110*/  DFMA R20, R18, UR10, R20 ;  /* 0x0000000a12147c2b */ /* 0x000fd00008000014 */
[----:B------:R-:W-:-:S08]  /*2120*/  DADD R18, R16, R20 ;  /* 0x0000000010127229 */ /* 0x000fd00000000014 */
[----:B------:R-:W-:Y:S02]  /*2130*/  DADD R16, R16, -R18 ;  /* 0x0000000010107229 */ /* 0x000fe40000000812 */
[----:B------:R-:W-:-:S06]  /*2140*/  DMUL R22, R18, 2 ;  /* 0x4000000012167828 */ /* 0x000fcc0000000000 */
[----:B------:R-:W-:Y:S02]  /*2150*/  DADD R20, R20, R16 ;  /* 0x0000000014147229 */ /* 0x000fe40000000010 */
[----:B------:R-:W-:Y:S01]  /*2160*/  DFMA R18, R18, 2, -R22 ;  /* 0x400000001212782b */ /* 0x000fe20000000816 */
[----:B------:R-:W-:Y:S02]  /*2170*/  IMAD.MOV.U32 R16, RZ, RZ, 0x652b82fe ;  /* 0x652b82feff107424 */ /* 0x000fe400078e00ff */
[----:B------:R-:W-:-:S05]  /*2180*/  IMAD.MOV.U32 R17, RZ, RZ, 0x3ff71547 ;  /* 0x3ff71547ff117424 */ /* 0x000fca00078e00ff */
[----:B------:R-:W-:-:S08]  /*2190*/  DFMA R20, R20, 2, R18 ;  /* 0x400000001414782b */ /* 0x000fd00000000012 */
[----:B------:R-:W-:-:S08]  /*21a0*/  DADD R24, R22, R20 ;  /* 0x0000000016187229 */ /* 0x000fd00000000014 */
[----:B------:R-:W-:Y:S02]  /*21b0*/  DFMA R16, R24, R16, 6.75539944105574400000e+15 ;  /* 0x433800001810742b */ /* 0x000fe40000000010 */
[----:B------:R-:W-:Y:S01]  /*21c0*/  FSETP.GEU.AND P0, PT, |R25|, 4.1917929649353027344, PT ;  /* 0x4086232b1900780b */ /* 0x000fe20003f0e200 */
[----:B------:R-:W-:-:S05]  /*21d0*/  DADD R22, R22, -R24 ;  /* 0x0000000016167229 */ /* 0x000fca0000000818 */
[----:B------:R-:W-:-:S03]  /*21e0*/  DADD R18, R16, -6.75539944105574400000e+15 ;  /* 0xc338000010127429 */ /* 0x000fc60000000000 */
[----:B------:R-:W-:-:S05]  /*21f0*/  DADD R20, R20, R22 ;  /* 0x0000000014147229 */ /* 0x000fca0000000016 */
[----:B------:R-:W-:Y:S01]  /*2200*/  DFMA R26, R18, -UR8, R24 ;  /* 0x80000008121a7c2b */ /* 0x000fe20008000018 */
[----:B------:R-:W-:Y:S01]  /*2210*/  UMOV UR8, 0x3b39803f ;  /* 0x3b39803f00087882 */ /* 0x000fe20000000000 */
[----:B------:R-:W-:-:S06]  /*2220*/  UMOV UR9, 0x3c7abc9e ;  /* 0x3c7abc9e00097882 */ /* 0x000fcc0000000000 */
[----:B------:R-:W-:Y:S01]  /*2230*/  DFMA R26, R18, -UR8, R26 ;  /* 0x80000008121a7c2b */ /* 0x000fe2000800001a */
[----:B------:R-:W-:Y:S01]  /*2240*/  UMOV UR8, 0x69ce2bdf ;  /* 0x69ce2bdf00087882 */ /* 0x000fe20000000000 */
[----:B------:R-:W-:Y:S01]  /*2250*/  IMAD.MOV.U32 R18, RZ, RZ, -0x35dec16 ;  /* 0xfca213eaff127424 */ /* 0x000fe200078e00ff */
[----:B------:R-:W-:Y:S01]  /*2260*/  UMOV UR9, 0x3e5ade15 ;  /* 0x3e5ade1500097882 */ /* 0x000fe20000000000 */
[----:B------:R-:W-:-:S06]  /*2270*/  IMAD.MOV.U32 R19, RZ, RZ, 0x3e928af3 ;  /* 0x3e928af3ff137424 */ /* 0x000fcc00078e00ff */
[----:B------:R-:W-:Y:S01]  /*2280*/  DFMA R18, R26, UR8, R18 ;  /* 0x000000081a127c2b */ /* 0x000fe20008000012 */
[----:B------:R-:W-:Y:S01]  /*2290*/  UMOV UR8, 0x62401315 ;  /* 0x6240131500087882 */ /* 0x000fe20000000000 */
[----:B------:R-:W-:-:S06]  /*22a0*/  UMOV UR9, 0x3ec71dee ;  /* 0x3ec71dee00097882 */ /* 0x000fcc0000000000 */
[----:B------:R-:W-:Y:S01]  /*22b0*/  DFMA R18, R26, R18, UR8 ;  /* 0x000000081a127e2b */ /* 0x000fe20008000012 */
        /* <DEDUP_REMOVED lines=20> */
[----:B------:R-:W-:-:S08]  /*2400*/  DFMA R18, R26, R18, UR8 ;  /* 0x000000081a127e2b */ /* 0x000fd00008000012 */
[----:B------:R-:W-:-:S08]  /*2410*/  DFMA R18, R26, R18, 1 ;  /* 0x3ff000001a12742b */ /* 0x000fd00000000012 */
[----:B------:R-:W-:-:S10]  /*2420*/  DFMA R18, R26, R18, 1 ;  /* 0x3ff000001a12742b */ /* 0x000fd40000000012 */
[----:B------:R-:W-:Y:S02]  /*2430*/  IMAD R23, R16, 0x100000, R19 ;  /* 0x0010000010177824 */ /* 0x000fe400078e0213 */
[----:B------:R-:W-:Y:S01]  /*2440*/  IMAD.MOV.U32 R22, RZ, RZ, R18 ;  /* 0x000000ffff167224 */ /* 0x000fe200078e0012 */
[----:B------:R-:W-:Y:S06]  /*2450*/  @!P0 BRA `(.L_x_50) ;  /* 0x0000000000308947 */ /* 0x000fec0003800000 */
[----:B------:R-:W-:Y:S01]  /*2460*/  FSETP.GEU.AND P1, PT, |R25|, 4.2275390625, PT ;  /* 0x408748001900780b */ /* 0x000fe20003f2e200 */
[C---:B------:R-:W-:Y:S02]  /*2470*/  DADD R22, R24.reuse, +INF ;  /* 0x7ff0000018167429 */ /* 0x040fe40000000000 */
[----:B------:R-:W-:-:S08]  /*2480*/  DSETP.GEU.AND P0, PT, R24, RZ, PT ;  /* 0x000000ff1800722a */ /* 0x000fd00003f0e000 */
[----:B------:R-:W-:Y:S02]  /*2490*/  FSEL R22, R22, RZ, P0 ;  /* 0x000000ff16167208 */ /* 0x000fe40000000000 */
[----:B------:R-:W-:Y:S02]  /*24a0*/  @!P1 LEA.HI R3, R16, R16, RZ, 0x1 ;  /* 0x0000001010039211 */ /* 0x000fe400078f08ff */
[----:B------:R-:W-:Y:S02]  /*24b0*/  FSEL R23, R23, RZ, P0 ;  /* 0x000000ff17177208 */ /* 0x000fe40000000000 */
[----:B------:R-:W-:-:S05]  /*24c0*/  @!P1 SHF.R.S32.HI R3, RZ, 0x1, R3 ;  /* 0x00000001ff039819 */ /* 0x000fca0000011403 */
[----:B------:R-:W-:Y:S02]  /*24d0*/  @!P1 IMAD.IADD R16, R16, 0x1, -R3 ;  /* 0x0000000110109824 */ /* 0x000fe400078e0a03 */
[----:B------:R-:W-:-:S03]  /*24e0*/  @!P1 IMAD R19, R3, 0x100000, R19 ;  /* 0x0010000003139824 */ /* 0x000fc600078e0213 */
[----:B------:R-:W-:Y:S01]  /*24f0*/  @!P1 LEA R17, R16, 0x3ff00000, 0x14 ;  /* 0x3ff0000010119811 */ /* 0x000fe200078ea0ff */
[----:B------:R-:W-:-:S06]  /*2500*/  @!P1 IMAD.MOV.U32 R16, RZ, RZ, RZ ;  /* 0x000000ffff109224 */ /* 0x000fcc00078e00ff */
[----:B------:R-:W-:-:S11]  /*2510*/  @!P1 DMUL R22, R18, R16 ;  /* 0x0000001012169228 */ /* 0x000fd60000000000 */
.L_x_50:
[----:B------:R-:W-:Y:S01]  /*2520*/  DFMA R20, R20, R22, R22 ;  /* 0x000000161414722b */ /* 0x000fe20000000016 */
[----:B------:R-:W-:Y:S01]  /*2530*/  IMAD.MOV.U32 R16, RZ, RZ, R40 ;  /* 0x000000ffff107224 */ /* 0x000fe200078e0028 */
[----:B------:R-:W-:Y:S01]  /*2540*/  DSETP.NEU.AND P0, PT, |R22|, +INF , PT ;  /* 0x7ff000001600742a */ /* 0x000fe20003f0d200 */
[----:B------:R-:W-:-:S07]  /*2550*/  IMAD.MOV.U32 R17, RZ, RZ, 0x0 ;  /* 0x00000000ff117424 */ /* 0x000fce00078e00ff */
[----:B------:R-:W-:Y:S02]  /*2560*/  FSEL R3, R22, R20, !P0 ;  /* 0x0000001416037208 */ /* 0x000fe40004000000 */
[----:B------:R-:W-:Y:S01]  /*2570*/  FSEL R20, R23, R21, !P0 ;  /* 0x0000001517147208 */ /* 0x000fe20004000000 */
[----:B------:R-:W-:Y:S06]  /*2580*/  RET.REL.NODEC R16 `(_Z27kernel_place_best_feat_cutsPiS_S_PfS_S0_ii) ;  /* 0xffffffd8109c7950 */ /* 0x000fec0003c3ffff */
.L_x_51:
        /* <DEDUP_REMOVED lines=15> */
.L_x_153:


//--------------------- .text._Z28kernel_populate_class_countsPfS_PiS0_S0_S_S0_iii --------------------------
	.section	.text._Z28kernel_populate_class_countsPfS_PiS0_S0_S_S0_iii,"ax",@progbits
	.align	128
        .global         _Z28kernel_populate_class_countsPfS_PiS0_S0_S_S0_iii
        .type           _Z28kernel_populate_class_countsPfS_PiS0_S0_S_S0_iii,@function
        .size           _Z28kernel_populate_class_countsPfS_PiS0_S0_S_S0_iii,(.L_x_158 - _Z28kernel_populate_class_countsPfS_PiS0_S0_S_S0_iii)
        .other          _Z28kernel_populate_class_countsPfS_PiS0_S0_S_S0_iii,@"STO_CUDA_ENTRY STV_DEFAULT"
_Z28kernel_populate_class_countsPfS_PiS0_S0_S_S0_iii:
.text._Z28kernel_populate_class_countsPfS_PiS0_S0_S_S0_iii:
[----:B------:R-:W-:Y:S01]  /*0000*/  LDC R1, c[0x0][0x37c] ;  /* 0x0000df00ff017b82 */ /* 0x000fe20000000800 */
[----:B------:R-:W0:Y:S07]  /*0010*/  S2R R4, SR_TID.X ;  /* 0x0000000000047919 */ /* 0x000e2e0000002100 */
[----:B------:R-:W0:Y:S01]  /*0020*/  S2UR UR4, SR_CTAID.X ;  /* 0x00000000000479c3 */ /* 0x000e220000002500 */
[----:B------:R-:W1:Y:S01]  /*0030*/  LDCU.64 UR12, c[0x0][0x358] ;  /* 0x00006b00ff0c77ac */ /* 0x000e620008000a00 */
[----:B------:R-:W2:Y:S06]  /*0040*/  LDCU.128 UR8, c[0x0][0x380] ;  /* 0x00007000ff0877ac */ /* 0x000eac0008000c00 */
[----:B------:R-:W0:Y:S01]  /*0050*/  LDC R5, c[0x0][0x3c0] ;  /* 0x0000f000ff057b82 */ /* 0x000e220000000800 */
[----:B------:R-:W3:Y:S07]  /*0060*/  LDCU UR14, c[0x0][0x3b8] ;  /* 0x00007700ff0e77ac */ /* 0x000eee0008000800 */
[----:B------:R-:W4:Y:S08]  /*0070*/  LDC.64 R10, c[0x0][0x3a0] ;  /* 0x0000e800ff0a7b82 */ /* 0x000f300000000a00 */
[----:B------:R-:W2:Y:S01]  /*0080*/  LDC.64 R12, c[0x0][0x3a8] ;  /* 0x0000ea00ff0c7b82 */ /* 0x000ea20000000a00 */
[----:B0-----:R-:W-:Y:S01]  /*0090*/  IMAD R0, R4, R5, UR4 ;  /* 0x0000000404007e24 */ /* 0x001fe2000f8e0205 */
[----:B------:R-:W0:Y:S06]  /*00a0*/  LDCU UR4, c[0x0][0x3bc] ;  /* 0x00007780ff0477ac */ /* 0x000e2c0008000800 */
[----:B------:R-:W3:Y:S01]  /*00b0*/  LDC.64 R14, c[0x0][0x390] ;  /* 0x0000e400ff0e7b82 */ /* 0x000ee20000000a00 */
[----:B----4-:R-:W-:-:S07]  /*00c0*/  IMAD.WIDE.U32 R10, R0, 0x4, R10 ;  /* 0x00000004000a7825 */ /* 0x010fce00078e000a */
[----:B------:R-:W4:Y:S01]  /*00d0*/  LDC.64 R8, c[0x0][0x398] ;  /* 0x0000e600ff087b82 */ /* 0x000f220000000a00 */
[----:B-1----:R-:W5:Y:S01]  /*00e0*/  LDG.E R2, desc[UR12][R10.64] ;  /* 0x0000000c0a027981 */ /* 0x002f62000c1e1900 */
[----:B--2---:R-:W-:-:S06]  /*00f0*/  IMAD.WIDE.U32 R12, R0, 0x4, R12 ;  /* 0x00000004000c7825 */ /* 0x004fcc00078e000c */
[----:B------:R-:W1:Y:S01]  /*0100*/  LDC.64 R6, c[0x0][0x3b0] ;  /* 0x0000ec00ff067b82 */ /* 0x000e620000000a00 */
[----:B0-----:R-:W-:Y:S01]  /*0110*/  IMAD R5, R5, UR4, RZ ;  /* 0x0000000405057c24 */ /* 0x001fe2000f8e02ff */
[----:B------:R0:W5:Y:S04]  /*0120*/  LDG.E R3, desc[UR12][R12.64] ;  /* 0x0000000c0c037981 */ /* 0x000168000c1e1900 */
[C---:B------:R-:W-:Y:S01]  /*0130*/  IADD3 R19, PT, PT, R0.reuse, R5, RZ ;  /* 0x0000000500137210 */ /* 0x040fe20007ffe0ff */
[--C-:B---3--:R-:W-:Y:S01]  /*0140*/  IMAD.WIDE.U32 R16, R0, 0x4, R14.reuse ;  /* 0x0000000400107825 */ /* 0x108fe200078e000e */
[----:B------:R-:W-:Y:S02]  /*0150*/  UIADD3 UR4, UP0, UPT, UR10, 0x8, URZ ;  /* 0x000000080a047890 */ /* 0x000fe4000ff1e0ff */
[----:B------:R-:W-:Y:S01]  /*0160*/  IADD3 R21, PT, PT, R5, R19, RZ ;  /* 0x0000001305157210 */ /* 0x000fe20007ffe0ff */
[----:B0-----:R-:W-:-:S04]  /*0170*/  IMAD.WIDE.U32 R12, R19, 0x4, R14 ;  /* 0x00000004130c7825 */ /* 0x001fc800078e000e */
[--C-:B----4-:R-:W-:Y:S01]  /*0180*/  IMAD.WIDE.U32 R10, R0, 0x4, R8.reuse ;  /* 0x00000004000a7825 */ /* 0x110fe200078e0008 */
[----:B------:R-:W-:Y:S01]  /*0190*/  STG.E desc[UR12][R16.64], RZ ;  /* 0x000000ff10007986 */ /* 0x000fe2000c10190c */
[----:B------:R-:W-:Y:S02]  /*01a0*/  UIADD3.X UR7, UPT, UPT, URZ, UR11, URZ, UP0, !UPT ;  /* 0x0000000bff077290 */ /* 0x000fe400087fe4ff */
[----:B------:R-:W-:-:S04]  /*01b0*/  IMAD.WIDE.U32 R18, R19, 0x4, R8 ;  /* 0x0000000413127825 */ /* 0x000fc800078e0008 */
[----:B-1----:R-:W-:Y:S01]  /*01c0*/  IMAD.WIDE.U32 R6, R4, 0x190, R6 ;  /* 0x0000019004067825 */ /* 0x002fe200078e0006 */
[----:B------:R-:W-:Y:S03]  /*01d0*/  STG.E desc[UR12][R10.64], RZ ;  /* 0x000000ff0a007986 */ /* 0x000fe6000c10190c */
[C---:B------:R-:W-:Y:S01]  /*01e0*/  IMAD.WIDE.U32 R14, R21.reuse, 0x4, R14 ;  /* 0x00000004150e7825 */ /* 0x040fe200078e000e */
[----:B------:R-:W-:Y:S01]  /*01f0*/  STG.E desc[UR12][R12.64], RZ ;  /* 0x000000ff0c007986 */ /* 0x000fe2000c10190c */
[----:B------:R-:W-:Y:S02]  /*0200*/  IADD3 R6, P0, PT, R6, 0x8, RZ ;  /* 0x0000000806067810 */ /* 0x000fe40007f1e0ff */
[----:B------:R-:W-:Y:S01]  /*0210*/  IMAD.WIDE.U32 R8, R21, 0x4, R8 ;  /* 0x0000000415087825 */ /* 0x000fe200078e0008 */
[----:B------:R-:W-:Y:S01]  /*0220*/  STG.E desc[UR12][R18.64], RZ ;  /* 0x000000ff12007986 */ /* 0x000fe2000c10190c */
[----:B------:R-:W-:Y:S01]  /*0230*/  UIADD3 UR5, UP1, UPT, UR8, 0x20, URZ ;  /* 0x0000002008057890 */ /* 0x000fe2000ff3e0ff */
[----:B------:R-:W-:-:S02]  /*0240*/  IADD3.X R7, PT, PT, RZ, R7, RZ, P0, !PT ;  /* 0x00000007ff077210 */ /* 0x000fc400007fe4ff */
[----:B------:R-:W-:Y:S04]  /*0250*/  STG.E desc[UR12][R14.64], RZ ;  /* 0x000000ff0e007986 */ /* 0x000fe8000c10190c */
[----:B------:R0:W-:Y:S01]  /*0260*/  STG.E desc[UR12][R8.64], RZ ;  /* 0x000000ff08007986 */ /* 0x0001e2000c10190c */
[----:B------:R-:W-:Y:S01]  /*0270*/  UIADD3.X UR6, UPT, UPT, URZ, UR9, URZ, UP1, !UPT ;  /* 0x00000009ff067290 */ /* 0x000fe20008ffe4ff */
[----:B0-----:R-:W-:Y:S02]  /*0280*/  MOV R9, UR7 ;  /* 0x0000000700097c02 */ /* 0x001fe40008000f00 */
[----:B------:R-:W-:Y:S01]  /*0290*/  MOV R8, UR4 ;  /* 0x0000000400087c02 */ /* 0x000fe20008000f00 */
[----:B------:R-:W-:-:S08]  /*02a0*/  UMOV UR4, URZ ;  /* 0x000000ff00047c82 */ /* 0x000fd00008000000 */
.L_x_60:
[----:B--2---:R-:W2:Y:S01]  /*02b0*/  LDG.E R4, desc[UR12][R6.64+-0x8] ;  /* 0xfffff80c06047981 */ /* 0x004ea2000c1e1900 */
[----:B------:R-:W-:Y:S01]  /*02c0*/  MOV R10, UR5 ;  /* 0x00000005000a7c02 */ /* 0x000fe20008000f00 */
[----:B------:R-:W-:Y:S01]  /*02d0*/  BSSY.RECONVERGENT B0, `(.L_x_52) ;  /* 0x0000014000007945 */ /* 0x000fe20003800200 */
[----:B---3--:R-:W-:-:S03]  /*02e0*/  MOV R11, UR6 ;  /* 0x00000006000b7c02 */ /* 0x008fc60008000f00 */
[----:B-----5:R-:W-:Y:S01]  /*02f0*/  IMAD.WIDE R10, R2, 0x4, R10 ;  /* 0x00000004020a7825 */ /* 0x020fe200078e020a */
[----:B--2---:R-:W-:-:S13]  /*0300*/  ISETP.NE.AND P0, PT, R4, UR14, PT ;  /* 0x0000000e04007c0c */ /* 0x004fda000bf05270 */
[----:B01----:R-:W-:Y:S05]  /*0310*/  @P0 BRA `(.L_x_53) ;  /* 0x00000000003c0947 */ /* 0x003fea0003800000 */
[----:B------:R-:W2:Y:S04]  /*0320*/  LDG.E R12, desc[UR12][R10.64+-0x20] ;  /* 0xffffe00c0a0c7981 */ /* 0x000ea8000c1e1900 */
[----:B------:R-:W3:Y:S01]  /*0330*/  LDG.E R4, desc[UR12][R8.64+-0x8] ;  /* 0xfffff80c08047981 */ /* 0x000ee2000c1e1900 */
[----:B--2---:R-:W-:Y:S01]  /*0340*/  FSETP.GEU.AND P0, PT, R12, R3, PT ;  /* 0x000000030c00720b */ /* 0x004fe20003f0e000 */
[----:B---3--:R-:W0:-:S12]  /*0350*/  F2I.TRUNC.NTZ R4, R4 ;  /* 0x0000000400047305 */ /* 0x008e18000020f100 */
[----:B------:R-:W1:Y:S01]  /*0360*/  @!P0 LDC.64 R12, c[0x0][0x390] ;  /* 0x0000e400ff0c8b82 */ /* 0x000e620000000a00 */
[----:B0-----:R-:W-:-:S07]  /*0370*/  IMAD R17, R5, R4, R0 ;  /* 0x0000000405117224 */ /* 0x001fce00078e0200 */
[----:B------:R-:W0:Y:S01]  /*0380*/  @P0 LDC.64 R14, c[0x0][0x398] ;  /* 0x0000e600ff0e0b82 */ /* 0x000e220000000a00 */
[----:B-1----:R-:W-:-:S05]  /*0390*/  @!P0 IMAD.WIDE.U32 R12, R17, 0x4, R12 ;  /* 0x00000004110c8825 */ /* 0x002fca00078e000c */
[----:B------:R-:W2:Y:S01]  /*03a0*/  @!P0 LDG.E R16, desc[UR12][R12.64] ;  /* 0x0000000c0c108981 */ /* 0x000ea2000c1e1900 */
[----:B0-----:R-:W-:Y:S01]  /*03b0*/  @P0 IMAD.WIDE.U32 R14, R17, 0x4, R14 ;  /* 0x00000004110e0825 */ /* 0x001fe200078e000e */
[----:B--2---:R-:W-:-:S05]  /*03c0*/  @!P0 IADD3 R19, PT, PT, R16, 0x1, RZ ;  /* 0x0000000110138810 */ /* 0x004fca0007ffe0ff */
[----:B------:R0:W-:Y:S04]  /*03d0*/  @!P0 STG.E desc[UR12][R12.64], R19 ;  /* 0x000000130c008986 */ /* 0x0001e8000c10190c */
[----:B------:R-:W2:Y:S02]  /*03e0*/  @P0 LDG.E R16, desc[UR12][R14.64] ;  /* 0x0000000c0e100981 */ /* 0x000ea4000c1e1900 */
[----:B--2---:R-:W-:-:S05]  /*03f0*/  @P0 VIADD R17, R16, 0x1 ;  /* 0x0000000110110836 */ /* 0x004fca0000000000 */
[----:B------:R0:W-:Y:S02]  /*0400*/  @P0 STG.E desc[UR12][R14.64], R17 ;  /* 0x000000110e000986 */ /* 0x0001e4000c10190c */
.L_x_53:
[----:B------:R-:W-:Y:S05]  /*0410*/  BSYNC.RECONVERGENT B0 ;  /* 0x0000000000007941 */ /* 0x000fea0003800200 */
.L_x_52:
[----:B------:R-:W2:Y:S01]  /*0420*/  LDG.E R4, desc[UR12][R6.64+-0x4] ;  /* 0xfffffc0c06047981 */ /* 0x000ea2000c1e1900 */
[----:B------:R-:W-:Y:S01]  /*0430*/  BSSY.RECONVERGENT B0, `(.L_x_54) ;  /* 0x0000012000007945 */ /* 0x000fe20003800200 */
[----:B--2---:R-:W-:-:S13]  /*0440*/  ISETP.NE.AND P0, PT, R4, UR14, PT ;  /* 0x0000000e04007c0c */ /* 0x004fda000bf05270 */
[----:B------:R-:W-:Y:S05]  /*0450*/  @P0 BRA `(.L_x_55) ;  /* 0x00000000003c0947 */ /* 0x000fea0003800000 */
[----:B0-----:R-:W2:Y:S04]  /*0460*/  LDG.E R12, desc[UR12][R10.64+-0x10] ;  /* 0xfffff00c0a0c7981 */ /* 0x001ea8000c1e1900 */
[----:B------:R-:W3:Y:S01]  /*0470*/  LDG.E R4, desc[UR12][R8.64+-0x4] ;  /* 0xfffffc0c08047981 */ /* 0x000ee2000c1e1900 */
[----:B--2---:R-:W-:Y:S01]  /*0480*/  FSETP.GEU.AND P0, PT, R12, R3, PT ;  /* 0x000000030c00720b */ /* 0x004fe20003f0e000 */
[----:B---3--:R-:W0:-:S12]  /*0490*/  F2I.TRUNC.NTZ R4, R4 ;  /* 0x0000000400047305 */ /* 0x008e18000020f100 */
[----:B------:R-:W1:Y:S01]  /*04a0*/  @P0 LDC.64 R12, c[0x0][0x398] ;  /* 0x0000e600ff0c0b82 */ /* 0x000e620000000a00 */
[----:B0-----:R-:W-:-:S07]  /*04b0*/  IMAD R17, R5, R4, R0 ;  /* 0x0000000405117224 */ /* 0x001fce00078e0200 */
[----:B------:R-:W0:Y:S01]  /*04c0*/  @!P0 LDC.64 R14, c[0x0][0x390] ;  /* 0x0000e400ff0e8b82 */ /* 0x000e220000000a00 */
[----:B-1----:R-:W-:-:S05]  /*04d0*/  @P0 IMAD.WIDE.U32 R12, R17, 0x4, R12 ;  /* 0x00000004110c0825 */ /* 0x002fca00078e000c */
[----:B------:R-:W2:Y:S01]  /*04e0*/  @P0 LDG.E R16, desc[UR12][R12.64] ;  /* 0x0000000c0c100981 */ /* 0x000ea2000c1e1900 */
[----:B0-----:R-:W-:Y:S01]  /*04f0*/  @!P0 IMAD.WIDE.U32 R14, R17, 0x4, R14 ;  /* 0x00000004110e8825 */ /* 0x001fe200078e000e */
[----:B--2---:R-:W-:-:S05]  /*0500*/  @P0 IADD3 R19, PT, PT, R16, 0x1, RZ ;  /* 0x0000000110130810 */ /* 0x004fca0007ffe0ff */
[----:B------:R1:W-:Y:S04]  /*0510*/  @P0 STG.E desc[UR12][R12.64], R19 ;  /* 0x000000130c000986 */ /* 0x0003e8000c10190c */
[----:B------:R-:W2:Y:S02]  /*0520*/  @!P0 LDG.E R16, desc[UR12][R14.64] ;  /* 0x0000000c0e108981 */ /* 0x000ea4000c1e1900 */
[----:B--2---:R-:W-:-:S05]  /*0530*/  @!P0 IADD3 R17, PT, PT, R16, 0x1, RZ ;  /* 0x0000000110118810 */ /* 0x004fca0007ffe0ff */
[----:B------:R1:W-:Y:S02]  /*0540*/  @!P0 STG.E desc[UR12][R14.64], R17 ;  /* 0x000000110e008986 */ /* 0x0003e4000c10190c */
.L_x_55:
[----:B------:R-:W-:Y:S05]  /*0550*/  BSYNC.RECONVERGENT B0 ;  /* 0x0000000000007941 */ /* 0x000fea0003800200 */
.L_x_54:
[----:B------:R-:W2:Y:S01]  /*0560*/  LDG.E R4, desc[UR12][R6.64] ;  /* 0x0000000c06047981 */ /* 0x000ea2000c1e1900 */
[----:B------:R-:W-:Y:S01]  /*0570*/  BSSY.RECONVERGENT B0, `(.L_x_56) ;  /* 0x0000012000007945 */ /* 0x000fe20003800200 */
[----:B--2---:R-:W-:-:S13]  /*0580*/  ISETP.NE.AND P0, PT, R4, UR14, PT ;  /* 0x0000000e04007c0c */ /* 0x004fda000bf05270 */
[----:B------:R-:W-:Y:S05]  /*0590*/  @P0 BRA `(.L_x_57) ;  /* 0x00000000003c0947 */ /* 0x000fea0003800000 */
[----:B01----:R-:W2:Y:S04]  /*05a0*/  LDG.E R12, desc[UR12][R10.64] ;  /* 0x0000000c0a0c7981 */ /* 0x003ea8000c1e1900 */
        /* <DEDUP_REMOVED lines=11> */
[----:B------:R-:W3:Y:S02]  /*0660*/  @!P0 LDG.E R16, desc[UR12][R14.64] ;  /* 0x0000000c0e108981 */ /* 0x000ee4000c1e1900 */
[----:B---3--:R-:W-:-:S05]  /*0670*/  @!P0 IADD3 R17, PT, PT, R16, 0x1, RZ ;  /* 0x0000000110118810 */ /* 0x008fca0007ffe0ff */
[----:B------:R2:W-:Y:S02]  /*0680*/  @!P0 STG.E desc[UR12][R14.64], R17 ;  /* 0x000000110e008986 */ /* 0x0005e4000c10190c */
.L_x_57:
[----:B------:R-:W-:Y:S05]  /*0690*/  BSYNC.RECONVERGENT B0 ;  /* 0x0000000000007941 */ /* 0x000fea0003800200 */
.L_x_56:
[----:B------:R-:W3:Y:S01]  /*06a0*/  LDG.E R4, desc[UR12][R6.64+0x4] ;  /* 0x0000040c06047981 */ /* 0x000ee2000c1e1900 */
[----:B------:R-:W-:Y:S01]  /*06b0*/  UIADD3 UR4, UPT, UPT, UR4, 0x4, URZ ;  /* 0x0000000404047890 */ /* 0x000fe2000fffe0ff */
[----:B------:R-:W-:Y:S03]  /*06c0*/  BSSY.RECONVERGENT B0, `(.L_x_58) ;  /* 0x0000013000007945 */ /* 0x000fe60003800200 */
[----:B------:R-:W-:Y:S01]  /*06d0*/  UISETP.NE.AND UP0, UPT, UR4, 0x64, UPT ;  /* 0x000000640400788c */ /* 0x000fe2000bf05270 */
[----:B---3--:R-:W-:-:S13]  /*06e0*/  ISETP.NE.AND P0, PT, R4, UR14, PT ;  /* 0x0000000e04007c0c */ /* 0x008fda000bf05270 */
[----:B------:R-:W-:Y:S05]  /*06f0*/  @P0 BRA `(.L_x_59) ;  /* 0x00000000003c0947 */ /* 0x000fea0003800000 */
[----:B------:R-:W3:Y:S04]  /*0700*/  LDG.E R10, desc[UR12][R10.64+0x10] ;  /* 0x0000100c0a0a7981 */ /* 0x000ee8000c1e1900 */
[----:B------:R-:W4:Y:S01]  /*0710*/  LDG.E R4, desc[UR12][R8.64+0x4] ;  /* 0x0000040c08047981 */ /* 0x000f22000c1e1900 */
[----:B---3--:R-:W-:Y:S01]  /*0720*/  FSETP.GEU.AND P0, PT, R10, R3, PT ;  /* 0x000000030a00720b */ /* 0x008fe20003f0e000 */
[----:B----4-:R-:W3:-:S12]  /*0730*/  F2I.TRUNC.NTZ R4, R4 ;  /* 0x0000000400047305 */ /* 0x010ed8000020f100 */
[----:B012---:R-:W0:Y:S01]  /*0740*/  @P0 LDC.64 R12, c[0x0][0x398] ;  /* 0x0000e600ff0c0b82 */ /* 0x007e220000000a00 */
[----:B---3--:R-:W-:-:S07]  /*0750*/  IMAD R17, R5, R4, R0 ;  /* 0x0000000405117224 */ /* 0x008fce00078e0200 */
[----:B------:R-:W1:Y:S01]  /*0760*/  @!P0 LDC.64 R14, c[0x0][0x390] ;  /* 0x0000e400ff0e8b82 */ /* 0x000e620000000a00 */
[----:B0-----:R-:W-:-:S05]  /*0770*/  @P0 IMAD.WIDE.U32 R12, R17, 0x4, R12 ;  /* 0x00000004110c0825 */ /* 0x001fca00078e000c */
[----:B------:R-:W2:Y:S01]  /*0780*/  @P0 LDG.E R16, desc[UR12][R12.64] ;  /* 0x0000000c0c100981 */ /* 0x000ea2000c1e1900 */
[----:B-1----:R-:W-:-:S04]  /*0790*/  @!P0 IMAD.WIDE.U32 R14, R17, 0x4, R14 ;  /* 0x00000004110e8825 */ /* 0x002fc800078e000e */
[----:B--2---:R-:W-:-:S05]  /*07a0*/  @P0 VIADD R19, R16, 0x1 ;  /* 0x0000000110130836 */ /* 0x004fca0000000000 */
[----:B------:R3:W-:Y:S04]  /*07b0*/  @P0 STG.E desc[UR12][R12.64], R19 ;  /* 0x000000130c000986 */ /* 0x0007e8000c10190c */
[----:B------:R-:W2:Y:S02]  /*07c0*/  @!P0 LDG.E R10, desc[UR12][R14.64] ;  /* 0x0000000c0e0a8981 */ /* 0x000ea4000c1e1900 */
[----:B--2---:R-:W-:-:S05]  /*07d0*/  @!P0 IADD3 R11, PT, PT, R10, 0x1, RZ ;  /* 0x000000010a0b8810 */ /* 0x004fca0007ffe0ff */
[----:B------:R3:W-:Y:S02]  /*07e0*/  @!P0 STG.E desc[UR12][R14.64], R11 ;  /* 0x0000000b0e008986 */ /* 0x0007e4000c10190c */
.L_x_59:
[----:B------:R-:W-:Y:S05]  /*07f0*/  BSYNC.RECONVERGENT B0 ;  /* 0x0000000000007941 */ /* 0x000fea0003800200 */
.L_x_58:
[----:B------:R-:W-:Y:S02]  /*0800*/  IADD3 R6, P0, PT, R6, 0x10, RZ ;  /* 0x0000001006067810 */ /* 0x000fe40007f1e0ff */
[----:B------:R-:W-:Y:S02]  /*0810*/  IADD3 R8, P1, PT, R8, 0x10, RZ ;  /* 0x0000001008087810 */ /* 0x000fe40007f3e0ff */
[----:B------:R-:W-:Y:S02]  /*0820*/  IADD3 R2, PT, PT, R2, 0x10, RZ ;  /* 0x0000001002027810 */ /* 0x000fe40007ffe0ff */
[----:B------:R-:W-:Y:S02]  /*0830*/  IADD3.X R7, PT, PT, RZ, R7, RZ, P0, !PT ;  /* 0x00000007ff077210 */ /* 0x000fe400007fe4ff */
[----:B------:R-:W-:Y:S01]  /*0840*/  IADD3.X R9, PT, PT, RZ, R9, RZ, P1, !PT ;  /* 0x00000009ff097210 */ /* 0x000fe20000ffe4ff */
[----:B------:R-:W-:Y:S06]  /*0850*/  BRA.U UP0, `(.L_x_60) ;  /* 0xfffffff900947547 */ /* 0x000fec000b83ffff */
[----:B------:R-:W-:Y:S05]  /*0860*/  EXIT ;  /* 0x000000000000794d */ /* 0x000fea0003800000 */
.L_x_61:
        /* <DEDUP_REMOVED lines=9> */
.L_x_158:


//--------------------- .text._Z24kernel_populate_feat_cutPiPfS0_iiP17curandStateXORWOW --------------------------
	.section	.text._Z24kernel_populate_feat_cutPiPfS0_iiP17curandStateXORWOW,"ax",@progbits
	.align	128
        .global         _Z24kernel_populate_feat_cutPiPfS0_iiP17curandStateXORWOW
        .type           _Z24kernel_populate_feat_cutPiPfS0_iiP17curandStateXORWOW,@function
        .size           _Z24kernel_populate_feat_cutPiPfS0_iiP17curandStateXORWOW,(.L_x_159 - _Z24kernel_populate_feat_cutPiPfS0_iiP17curandStateXORWOW)
        .other          _Z24kernel_populate_feat_cutPiPfS0_iiP17curandStateXORWOW,@"STO_CUDA_ENTRY STV_DEFAULT"
_Z24kernel_populate_feat_cutPiPfS0_iiP17curandStateXORWOW:
.text._Z24kernel_populate_feat_cutPiPfS0_iiP17curandStateXORWOW:
[----:B------:R-:W-:Y:S01]  /*0000*/  LDC R1, c[0x0][0x37c] ;  /* 0x0000df00ff017b82 */ /* 0x000fe20000000800 */
[----:B------:R-:W0:Y:S07]  /*0010*/  S2R R0, SR_TID.X ;  /* 0x0000000000007919 */ /* 0x000e2e0000002100 */
[----:B------:R-:W1:Y:S01]  /*0020*/  LDC.64 R2, c[0x0][0x390] ;  /* 0x0000e400ff027b82 */ /* 0x000e620000000a00 */
[----:B------:R-:W2:Y:S01]  /*0030*/  LDCU.64 UR4, c[0x0][0x358] ;  /* 0x00006b00ff0477ac */ /* 0x000ea20008000a00 */
[----:B0-----:R-:W-:-:S04]  /*0040*/  IMAD.SHL.U32 R5, R0, 0x8, RZ ;  /* 0x0000000800057824 */ /* 0x001fc800078e00ff */
[----:B-1----:R-:W-:Y:S02]  /*0050*/  IMAD.WIDE.U32 R2, R5, 0x4, R2 ;  /* 0x0000000405027825 */ /* 0x002fe400078e0002 */
[----:B------:R-:W0:Y:S03]  /*0060*/  LDC.64 R4, c[0x0][0x3a0] ;  /* 0x0000e800ff047b82 */ /* 0x000e260000000a00 */
[----:B--2---:R-:W2:Y:S04]  /*0070*/  LDG.E R24, desc[UR4][R2.64] ;  /* 0x0000000402187981 */ /* 0x004ea8000c1e1900 */
[----:B------:R-:W2:Y:S01]  /*0080*/  LDG.E R25, desc[UR4][R2.64+0x4] ;  /* 0x0000040402197981 */ /* 0x000ea2000c1e1900 */
[----:B------:R-:W-:Y:S01]  /*0090*/  BSSY.RECONVERGENT B0, `(.L_x_62) ;  /* 0x0000031000007945 */ /* 0x000fe20003800200 */
[----:B------:R-:W-:Y:S01]  /*00a0*/  IMAD.MOV.U32 R7, RZ, RZ, RZ ;  /* 0x000000ffff077224 */ /* 0x000fe200078e00ff */
[----:B------:R-:W-:Y:S01]  /*00b0*/  MOV R6, 0xffffffff ;  /* 0xffffffff00067802 */ /* 0x000fe20000000f00 */
[----:B0-----:R-:W-:Y:S01]  /*00c0*/  IMAD.WIDE.U32 R4, R0, 0x30, R4 ;  /* 0x0000003000047825 */ /* 0x001fe200078e0004 */
[----:B--2---:R-:W-:-:S13]  /*00d0*/  FSETP.NEU.AND P0, PT, R24, R25, PT ;  /* 0x000000191800720b */ /* 0x004fda0003f0d000 */
[----:B------:R-:W-:Y:S05]  /*00e0*/  @!P0 BRA `(.L_x_63) ;  /* 0x0000000000ac8947 */ /* 0x000fea0003800000 */
[----:B------:R-:W0:Y:S01]  /*00f0*/  LDC R26, c[0x0][0x398] ;  /* 0x0000e600ff1a7b82 */ /* 0x000e220000000800 */
[----:B------:R-:W-:Y:S01]  /*0100*/  FADD R25, -R24, R25 ;  /* 0x0000001918197221 */ /* 0x000fe20000000100 */
[----:B------:R-:W-:Y:S02]  /*0110*/  IMAD.MOV.U32 R7, RZ, RZ, RZ ;  /* 0x000000ffff077224 */ /* 0x000fe400078e00ff */
[----:B------:R-:W-:-:S04]  /*0120*/  IMAD.MOV.U32 R6, RZ, RZ, -0x1 ;  /* 0xffffffffff067424 */ /* 0x000fc800078e00ff */
[----:B------:R-:W1:Y:S08]  /*0130*/  LDC.64 R10, c[0x0][0x380] ;  /* 0x0000e000ff0a7b82 */ /* 0x000e700000000a00 */
[----:B------:R-:W2:Y:S02]  /*0140*/  LDC.64 R8, c[0x0][0x388] ;  /* 0x0000e200ff087b82 */ /* 0x000ea40000000a00 */
.L_x_64:
[----:B0--3--:R-:W-:-:S04]  /*0150*/  IMAD R17, R0, R26, R7 ;  /* 0x0000001a00117224 */ /* 0x009fc800078e0207 */
[----:B-1----:R-:W-:-:S05]  /*0160*/  IMAD.WIDE.U32 R20, R17, 0x4, R10 ;  /* 0x0000000411147825 */ /* 0x002fca00078e000a */
[----:B------:R-:W3:Y:S02]  /*0170*/  LDG.E R13, desc[UR4][R20.64] ;  /* 0x00000004140d7981 */ /* 0x000ee4000c1e1900 */
[----:B---3--:R-:W-:-:S04]  /*0180*/  ISETP.NE.AND P0, PT, R13, -0x1, PT ;  /* 0xffffffff0d00780c */ /* 0x008fc80003f05270 */
[----:B------:R-:W-:-:S04]  /*0190*/  SEL R6, R6, R13, !P0 ;  /* 0x0000000d06067207 */ /* 0x000fc80004000000 */
[----:B------:R-:W-:-:S13]  /*01a0*/  ISETP.NE.AND P0, PT, R6, RZ, PT ;  /* 0x000000ff0600720c */ /* 0x000fda0003f05270 */
[----:B------:R-:W-:Y:S05]  /*01b0*/  @P0 BRA `(.L_x_63) ;  /* 0x0000000000780947 */ /* 0x000fea0003800000 */
[----:B------:R0:W-:Y:S04]  /*01c0*/  STG.E desc[UR4][R20.64], RZ ;  /* 0x000000ff14007986 */ /* 0x0001e8000c101904 */
[----:B------:R-:W3:Y:S04]  /*01d0*/  LDG.E.64 R22, desc[UR4][R4.64] ;  /* 0x0000000404167981 */ /* 0x000ee8000c1e1b00 */
[----:B------:R-:W4:Y:S04]  /*01e0*/  LDG.E.64 R12, desc[UR4][R4.64+0x10] ;  /* 0x00001004040c7981 */ /* 0x000f28000c1e1b00 */
[----:B------:R-:W5:Y:S01]  /*01f0*/  LDG.E.64 R14, desc[UR4][R4.64+0x8] ;  /* 0x00000804040e7981 */ /* 0x000f62000c1e1b00 */
[----:B0-----:R-:W-:Y:S01]  /*0200*/  IMAD.MOV.U32 R21, RZ, RZ, 0x2f800000 ;  /* 0x2f800000ff157424 */ /* 0x001fe200078e00ff */
[----:B------:R-:W-:-:S04]  /*0210*/  IADD3 R7, PT, PT, R7, 0x1, RZ ;  /* 0x0000000107077810 */ /* 0x000fc80007ffe0ff */
[----:B------:R-:W-:Y:S02]  /*0220*/  ISETP.GE.AND P0, PT, R7, R26, PT ;  /* 0x0000001a0700720c */ /* 0x000fe40003f06270 */
[----:B---3--:R-:W-:Y:S01]  /*0230*/  SHF.R.U32.HI R6, RZ, 0x2, R23 ;  /* 0x00000002ff067819 */ /* 0x008fe20000011617 */
[----:B------:R-:W-:-:S03]  /*0240*/  VIADD R22, R22, 0x587c5 ;  /* 0x000587c516167836 */ /* 0x000fc60000000000 */
[----:B------:R-:W-:Y:S02]  /*0250*/  LOP3.LUT R6, R6, R23, RZ, 0x3c, !PT ;  /* 0x0000001706067212 */ /* 0x000fe400078e3cff */
[----:B----4-:R-:W-:Y:S02]  /*0260*/  SHF.L.U32 R19, R13, 0x4, RZ ;  /* 0x000000040d137819 */ /* 0x010fe400000006ff */
[----:B------:R-:W-:Y:S01]  /*0270*/  MOV R18, R13 ;  /* 0x0000000d00127202 */ /* 0x000fe20000000f00 */
[C---:B------:R-:W-:Y:S02]  /*0280*/  IMAD.SHL.U32 R16, R6.reuse, 0x2, RZ ;  /* 0x0000000206107824 */ /* 0x040fe400078e00ff */
[----:B-----5:R-:W-:Y:S02]  /*0290*/  IMAD.MOV.U32 R20, RZ, RZ, R15 ;  /* 0x000000ffff147224 */ /* 0x020fe400078e000f */
[----:B------:R-:W-:Y:S01]  /*02a0*/  IMAD.MOV.U32 R23, RZ, RZ, R14 ;  /* 0x000000ffff177224 */ /* 0x000fe200078e000e */
[----:B------:R-:W-:-:S04]  /*02b0*/  LOP3.LUT R16, R6, R16, R19, 0x96, !PT ;  /* 0x0000001006107212 */ /* 0x000fc800078e9613 */
[----:B------:R-:W-:Y:S01]  /*02c0*/  LOP3.LUT R19, R16, R13, RZ, 0x3c, !PT ;  /* 0x0000000d10137212 */ /* 0x000fe200078e3cff */
[----:B--2---:R-:W-:Y:S01]  /*02d0*/  IMAD.WIDE.U32 R16, R17, 0x4, R8 ;  /* 0x0000000411107825 */ /* 0x004fe200078e0008 */
[----:B------:R3:W-:Y:S02]  /*02e0*/  STG.E.64 desc[UR4][R4.64], R22 ;  /* 0x0000001604007986 */ /* 0x0007e4000c101b04 */
[----:B------:R-:W-:Y:S02]  /*02f0*/  IADD3 R6, PT, PT, R19, R22, RZ ;  /* 0x0000001613067210 */ /* 0x000fe40007ffe0ff */
[----:B------:R3:W-:Y:S02]  /*0300*/  STG.E.64 desc[UR4][R4.64+0x10], R18 ;  /* 0x0000101204007986 */ /* 0x0007e4000c101b04 */
[----:B------:R-:W-:-:S05]  /*0310*/  I2FP.F32.U32 R6, R6 ;  /* 0x0000000600067245 */ /* 0x000fca0000201000 */
[----:B------:R-:W-:Y:S01]  /*0320*/  FFMA R6, R6, R21, 1.1641532182693481445e-10 ;  /* 0x2f00000006067423 */ /* 0x000fe20000000015 */
[----:B------:R-:W-:-:S03]  /*0330*/  IMAD.MOV.U32 R21, RZ, RZ, R12 ;  /* 0x000000ffff157224 */ /* 0x000fc600078e000c */
[----:B------:R-:W-:Y:S01]  /*0340*/  FFMA R13, R25, R6, R24 ;  /* 0x00000006190d7223 */ /* 0x000fe20000000018 */
[----:B------:R-:W-:Y:S01]  /*0350*/  IMAD.MOV.U32 R6, RZ, RZ, RZ ;  /* 0x000000ffff067224 */ /* 0x000fe200078e00ff */
[----:B------:R3:W-:Y:S04]  /*0360*/  STG.E.64 desc[UR4][R4.64+0x8], R20 ;  /* 0x0000081404007986 */ /* 0x0007e8000c101b04 */
[----:B------:R3:W-:Y:S01]  /*0370*/  STG.E desc[UR4][R16.64], R13 ;  /* 0x0000000d10007986 */ /* 0x0007e2000c101904 */
[----:B------:R-:W-:Y:S05]  /*0380*/  @!P0 BRA `(.L_x_64) ;  /* 0xfffffffc00708947 */ /* 0x000fea000383ffff */
[----:B------:R-:W-:Y:S05]  /*0390*/  EXIT ;  /* 0x000000000000794d */ /* 0x000fea0003800000 */
.L_x_63:
[----:B------:R-:W-:Y:S05]  /*03a0*/  BSYNC.RECONVERGENT B0 ;  /* 0x0000000000007941 */ /* 0x000fea0003800200 */
.L_x_62:
[----:B------:R-:W3:Y:S04]  /*03b0*/  LDG.E R25, desc[UR4][R2.64+0x8] ;  /* 0x0000080402197981 */ /* 0x000ee8000c1e1900 */
[----:B------:R-:W3:Y:S01]  /*03c0*/  LDG.E R24, desc[UR4][R2.64+0xc] ;  /* 0x00000c0402187981 */ /* 0x000ee2000c1e1900 */
[----:B------:R-:W-:Y:S01]  /*03d0*/  BSSY.RECONVERGENT B0, `(.L_x_65) ;  /* 0x000002d000007945 */ /* 0x000fe20003800200 */
[----:B---3--:R-:W-:-:S13]  /*03e0*/  FSETP.NEU.AND P0, PT, R25, R24, PT ;  /* 0x000000181900720b */ /* 0x008fda0003f0d000 */
[----:B------:R-:W-:Y:S05]  /*03f0*/  @!P0 BRA `(.L_x_66) ;  /* 0x0000000000a88947 */ /* 0x000fea0003800000 */
[----:B------:R-:W0:Y:S01]  /*0400*/  LDC R26, c[0x0][0x398] ;  /* 0x0000e600ff1a7b82 */ /* 0x000e220000000800 */
[----:B------:R-:W-:-:S07]  /*0410*/  FADD R24, -R25, R24 ;  /* 0x0000001819187221 */ /* 0x000fce0000000100 */
[----:B--2---:R-:W1:Y:S08]  /*0420*/  LDC.64 R8, c[0x0][0x380] ;  /* 0x0000e000ff087b82 */ /* 0x004e700000000a00 */
[----:B------:R-:W2:Y:S02]  /*0430*/  LDC.64 R10, c[0x0][0x388] ;  /* 0x0000e200ff0a7b82 */ /* 0x000ea40000000a00 */
.L_x_67:
[----:B0--3--:R-:W-:-:S04]  /*0440*/  IMAD R17, R0, R26, R7 ;  /* 0x0000001a00117224 */ /* 0x009fc800078e0207 */
[----:B-1----:R-:W-:-:S05]  /*0450*/  IMAD.WIDE.U32 R20, R17, 0x4, R8 ;  /* 0x0000000411147825 */ /* 0x002fca00078e0008 */
[----:B------:R-:W3:Y:S02]  /*0460*/  LDG.E R13, desc[UR4][R20.64] ;  /* 0x00000004140d7981 */ /* 0x000ee4000c1e1900 */
[----:B---3--:R-:W-:-:S04]  /*0470*/  ISETP.NE.AND P0, PT, R13, -0x1, PT ;  /* 0xffffffff0d00780c */ /* 0x008fc80003f05270 */
[----:B------:R-:W-:-:S04]  /*0480*/  SEL R6, R6, R13, !P0 ;  /* 0x0000000d06067207 */ /* 0x000fc80004000000 */
[----:B------:R-:W-:-:S13]  /*0490*/  ISETP.NE.AND P0, PT, R6, 0x1, PT ;  /* 0x000000010600780c */ /* 0x000fda0003f05270 */
[----:B------:R-:W-:Y:S05]  /*04a0*/  @P0 BRA `(.L_x_66) ;  /* 0x00000000007c0947 */ /* 0x000fea0003800000 */
[----:B------:R-:W-:-:S05]  /*04b0*/  IMAD.MOV.U32 R27, RZ, RZ, 0x1 ;  /* 0x00000001ff1b7424 */ /* 0x000fca00078e00ff */
[----:B------:R0:W-:Y:S04]  /*04c0*/  STG.E desc[UR4][R20.64], R27 ;  /* 0x0000001b14007986 */ /* 0x0001e8000c101904 */
        /* <DEDUP_REMOVED lines=24> */
[----:B------:R-:W-:Y:S01]  /*0650*/  IMAD.MOV.U32 R6, RZ, RZ, 0x1 ;  /* 0x00000001ff067424 */ /* 0x000fe200078e00ff */
[----:B------:R3:W-:Y:S04]  /*0660*/  STG.E.64 desc[UR4][R4.64+0x8], R20 ;  /* 0x0000081404007986 */ /* 0x0007e8000c101b04 */
[----:B------:R3:W-:Y:S01]  /*0670*/  STG.E desc[UR4][R16.64], R13 ;  /* 0x0000000d10007986 */ /* 0x0007e2000c101904 */
[----:B------:R-:W-:Y:S05]  /*0680*/  @!P0 BRA `(.L_x_67) ;  /* 0xfffffffc006c8947 */ /* 0x000fea000383ffff */
[----:B------:R-:W-:Y:S05]  /*0690*/  EXIT ;  /* 0x000000000000794d */ /* 0x000fea0003800000 */
.L_x_66:
[----:B------:R-:W-:Y:S05]  /*06a0*/  BSYNC.RECONVERGENT B0 ;  /* 0x0000000000007941 */ /* 0x000fea0003800200 */
.L_x_65:
        /* <DEDUP_REMOVED lines=9> */
.L_x_70:
        /* <DEDUP_REMOVED lines=12> */
[----:B0-----:R-:W-:-:S02]  /*0800*/  IMAD.MOV.U32 R21, RZ, RZ, 0x2f800000 ;  /* 0x2f800000ff157424 */ /* 0x001fc400078e00ff */
[----:B------:R-:W-:-:S05]  /*0810*/  VIADD R7, R7, 0x1 ;  /* 0x0000000107077836 */ /* 0x000fca0000000000 */
[----:B------:R-:W-:Y:S02]  /*0820*/  ISETP.GE.AND P0, PT, R7, R26, PT ;  /* 0x0000001a0700720c */ /* 0x000fe40003f06270 */
[----:B---3--:R-:W-:Y:S01]  /*0830*/  SHF.R.U32.HI R6, RZ, 0x2, R23 ;  /* 0x00000002ff067819 */ /* 0x008fe20000011617 */
[----:B------:R-:W-:-:S03]  /*0840*/  VIADD R22, R22, 0x587c5 ;  /* 0x000587c516167836 */ /* 0x000fc60000000000 */
[----:B------:R-:W-:Y:S02]  /*0850*/  LOP3.LUT R6, R6, R23, RZ, 0x3c, !PT ;  /* 0x0000001706067212 */ /* 0x000fe400078e3cff */
[----:B----4-:R-:W-:Y:S02]  /*0860*/  SHF.L.U32 R19, R13, 0x4, RZ ;  /* 0x000000040d137819 */ /* 0x010fe400000006ff */
[----:B------:R-:W-:Y:S01]  /*0870*/  MOV R18, R13 ;  /* 0x0000000d00127202 */ /* 0x000fe20000000f00 */
[----:B------:R-:W-:Y:S01]  /*0880*/  IMAD.SHL.U32 R16, R6, 0x2, RZ ;  /* 0x0000000206107824 */ /* 0x000fe200078e00ff */
[----:B-----5:R-:W-:Y:S01]  /*0890*/  MOV R23, R14 ;  /* 0x0000000e00177202 */ /* 0x020fe20000000f00 */
[----:B------:R-:W-:-:S03]  /*08a0*/  IMAD.MOV.U32 R20, RZ, RZ, R15 ;  /* 0x000000ffff147224 */ /* 0x000fc600078e000f */
[----:B------:R-:W-:Y:S01]  /*08b0*/  LOP3.LUT R16, R6, R16, R19, 0x96, !PT ;  /* 0x0000001006107212 */ /* 0x000fe200078e9613 */
[----:B------:R3:W-:Y:S03]  /*08c0*/  STG.E.64 desc[UR4][R4.64], R22 ;  /* 0x0000001604007986 */ /* 0x0007e6000c101b04 */
[----:B------:R-:W-:Y:S01]  /*08d0*/  LOP3.LUT R19, R16, R13, RZ, 0x3c, !PT ;  /* 0x0000000d10137212 */ /* 0x000fe200078e3cff */
[----:B--2---:R-:W-:-:S03]  /*08e0*/  IMAD.WIDE.U32 R16, R17, 0x4, R10 ;  /* 0x0000000411107825 */ /* 0x004fc600078e000a */
[----:B------:R-:W-:Y:S01]  /*08f0*/  IADD3 R6, PT, PT, R19, R22, RZ ;  /* 0x0000001613067210 */ /* 0x000fe20007ffe0ff */
[----:B------:R3:W-:Y:S03]  /*0900*/  STG.E.64 desc[UR4][R4.64+0x10], R18 ;  /* 0x0000101204007986 */ /* 0x0007e6000c101b04 */
[----:B------:R-:W-:-:S05]  /*0910*/  I2FP.F32.U32 R6, R6 ;  /* 0x0000000600067245 */ /* 0x000fca0000201000 */
[----:B------:R-:W-:Y:S01]  /*0920*/  FFMA R6, R6, R21, 1.1641532182693481445e-10 ;  /* 0x2f00000006067423 */ /* 0x000fe20000000015 */
[----:B------:R-:W-:-:S03]  /*0930*/  IMAD.MOV.U32 R21, RZ, RZ, R12 ;  /* 0x000000ffff157224 */ /* 0x000fc600078e000c */
[----:B------:R-:W-:Y:S01]  /*0940*/  FFMA R13, R24, R6, R25 ;  /* 0x00000006180d7223 */ /* 0x000fe20000000019 */
[----:B------:R-:W-:Y:S01]  /*0950*/  HFMA2 R6, -RZ, RZ, 0, 1.1920928955078125e-07 ;  /* 0x00000002ff067431 */ /* 0x000fe200000001ff */
[----:B------:R3:W-:Y:S04]  /*0960*/  STG.E.64 desc[UR4][R4.64+0x8], R20 ;  /* 0x0000081404007986 */ /* 0x0007e8000c101b04 */
[----:B------:R3:W-:Y:S01]  /*0970*/  STG.E desc[UR4][R16.64], R13 ;  /* 0x0000000d10007986 */ /* 0x0007e2000c101904 */
[----:B------:R-:W-:Y:S05]  /*0980*/  @!P0 BRA `(.L_x_70) ;  /* 0xfffffffc006c8947 */ /* 0x000fea000383ffff */
[----:B------:R-:W-:Y:S05]  /*0990*/  EXIT ;  /* 0x000000000000794d */ /* 0x000fea0003800000 */
.L_x_69:
[----:B------:R-:W-:Y:S05]  /*09a0*/  BSYNC.RECONVERGENT B0 ;  /* 0x0000000000007941 */ /* 0x000fea0003800200 */
.L_x_68:
[----:B------:R-:W3:Y:S04]  /*09b0*/  LDG.E R18, desc[UR4][R2.64+0x18] ;  /* 0x0000180402127981 */ /* 0x000ee8000c1e1900 */
[----:B------:R-:W3:Y:S02]  /*09c0*/  LDG.E R19, desc[UR4][R2.64+0x1c] ;  /* 0x00001c0402137981 */ /* 0x000ee4000c1e1900 */
[----:B---3--:R-:W-:-:S13]  /*09d0*/  FSETP.NEU.AND P0, PT, R18, R19, PT ;  /* 0x000000131200720b */ /* 0x008fda0003f0d000 */
[----:B------:R-:W-:Y:S05]  /*09e0*/  @!P0 EXIT ;  /* 0x000000000000894d */ /* 0x000fea0003800000 */
[----:B------:R-:W0:Y:S01]  /*09f0*/  LDC R20, c[0x0][0x398] ;  /* 0x0000e600ff147b82 */ /* 0x000e220000000800 */
[----:B------:R-:W-:-:S07]  /*0a00*/  FADD R19, -R18, R19 ;  /* 0x0000001312137221 */ /* 0x000fce0000000100 */
[----:B--2---:R-:W1:Y:S08]  /*0a10*/  LDC.64 R8, c[0x0][0x380] ;  /* 0x0000e000ff087b82 */ /* 0x004e700000000a00 */
[----:B------:R-:W2:Y:S02]  /*0a20*/  LDC.64 R2, c[0x0][0x388] ;  /* 0x0000e200ff027b82 */ /* 0x000ea40000000a00 */
.L_x_71:
[----:B0-----:R-:W-:-:S04]  /*0a30*/  IMAD R21, R0, R20, R7 ;  /* 0x0000001400157224 */ /* 0x001fc800078e0207 */
[----:B-1-3--:R-:W-:-:S05]  /*0a40*/  IMAD.WIDE.U32 R22, R21, 0x4, R8 ;  /* 0x0000000415167825 */ /* 0x00afca00078e0008 */
[----:B------:R-:W3:Y:S02]  /*0a50*/  LDG.E R11, desc[UR4][R22.64] ;  /* 0x00000004160b7981 */ /* 0x000ee4000c1e1900 */
[----:B---3--:R-:W-:-:S04]  /*0a60*/  ISETP.NE.AND P0, PT, R11, -0x1, PT ;  /* 0xffffffff0b00780c */ /* 0x008fc80003f05270 */
[----:B------:R-:W-:-:S04]  /*0a70*/  SEL R6, R6, R11, !P0 ;  /* 0x0000000b06067207 */ /* 0x000fc80004000000 */
[----:B------:R-:W-:-:S13]  /*0a80*/  ISETP.NE.AND P0, PT, R6, 0x3, PT ;  /* 0x000000030600780c */ /* 0x000fda0003f05270 */
[----:B------:R-:W-:Y:S05]  /*0a90*/  @P0 EXIT ;  /* 0x000000000000094d */ /* 0x000fea0003800000 */
[----:B------:R-:W-:-:S05]  /*0aa0*/  IMAD.MOV.U32 R25, RZ, RZ, 0x3 ;  /* 0x00000003ff197424 */ /* 0x000fca00078e00ff */
[----:B------:R2:W-:Y:S04]  /*0ab0*/  STG.E desc[UR4][R22.64], R25 ;  /* 0x0000001916007986 */ /* 0x0005e8000c101904 */
[----:B------:R-:W3:Y:S04]  /*0ac0*/  LDG.E.64 R14, desc[UR4][R4.64] ;  /* 0x00000004040e7981 */ /* 0x000ee8000c1e1b00 */
[----:B------:R-:W4:Y:S04]  /*0ad0*/  LDG.E.64 R10, desc[UR4][R4.64+0x10] ;  /* 0x00001004040a7981 */ /* 0x000f28000c1e1b00 */
[----:B------:R-:W5:Y:S01]  /*0ae0*/  LDG.E.64 R12, desc[UR4][R4.64+0x8] ;  /* 0x00000804040c7981 */ /* 0x000f62000c1e1b00 */
[----:B--2---:R-:W-:-:S04]  /*0af0*/  IMAD.WIDE.U32 R22, R21, 0x4, R2 ;  /* 0x0000000415167825 */ /* 0x004fc800078e0002 */
[----:B------:R-:W-:-:S05]  /*0b00*/  VIADD R7, R7, 0x1 ;  /* 0x0000000107077836 */ /* 0x000fca0000000000 */
[----:B------:R-:W-:Y:S02]  /*0b10*/  ISETP.GE.AND P0, PT, R7, R20, PT ;  /* 0x000000140700720c */ /* 0x000fe40003f06270 */
[----:B---3--:R-:W-:Y:S02]  /*0b20*/  SHF.R.U32.HI R6, RZ, 0x2, R15 ;  /* 0x00000002ff067819 */ /* 0x008fe4000001160f */
[----:B------:R-:W-:Y:S02]  /*0b30*/  IADD3 R14, PT, PT, R14, 0x587c5, RZ ;  /* 0x000587c50e0e7810 */ /* 0x000fe40007ffe0ff */
[----:B------:R-:W-:Y:S01]  /*0b40*/  LOP3.LUT R6, R6, R15, RZ, 0x3c, !PT ;  /* 0x0000000f06067212 */ /* 0x000fe200078e3cff */
[----:B----4-:R-:W-:Y:S01]  /*0b50*/  IMAD.MOV.U32 R25, RZ, RZ, R10 ;  /* 0x000000ffff197224 */ /* 0x010fe200078e000a */
[----:B------:R-:W-:Y:S01]  /*0b60*/  SHF.L.U32 R15, R11, 0x4, RZ ;  /* 0x000000040b0f7819 */ /* 0x000fe200000006ff */
[----:B-----5:R-:W-:Y:S02]  /*0b70*/  IMAD.MOV.U32 R24, RZ, RZ, R13 ;  /* 0x000000ffff187224 */ /* 0x020fe400078e000d */
[----:B------:R-:W-:-:S03]  /*0b80*/  IMAD.SHL.U32 R16, R6, 0x2, RZ ;  /* 0x0000000206107824 */ /* 0x000fc600078e00ff */
[----:B------:R3:W-:Y:S02]  /*0b90*/  STG.E.64 desc[UR4][R4.64+0x8], R24 ;  /* 0x0000081804007986 */ /* 0x0007e4000c101b04 */
[----:B------:R-:W-:Y:S02]  /*0ba0*/  LOP3.LUT R16, R6, R16, R15, 0x96, !PT ;  /* 0x0000001006107212 */ /* 0x000fe400078e960f */
[----:B------:R-:W-:Y:S02]  /*0bb0*/  MOV R15, 0x2f800000 ;  /* 0x2f800000000f7802 */ /* 0x000fe40000000f00 */
[-C--:B------:R-:W-:Y:S02]  /*0bc0*/  LOP3.LUT R17, R16, R11.reuse, RZ, 0x3c, !PT ;  /* 0x0000000b10117212 */ /* 0x080fe400078e3cff */
[----:B------:R-:W-:-:S03]  /*0bd0*/  MOV R16, R11 ;  /* 0x0000000b00107202 */ /* 0x000fc60000000f00 */
[----:B------:R-:W-:Y:S02]  /*0be0*/  IMAD.IADD R6, R17, 0x1, R14 ;  /* 0x0000000111067824 */ /* 0x000fe400078e020e */
[----:B------:R3:W-:Y:S03]  /*0bf0*/  STG.E.64 desc[UR4][R4.64+0x10], R16 ;  /* 0x0000101004007986 */ /* 0x0007e6000c101b04 */
[----:B------:R-:W-:-:S05]  /*0c00*/  I2FP.F32.U32 R6, R6 ;  /* 0x0000000600067245 */ /* 0x000fca0000201000 */
[----:B------:R-:W-:Y:S01]  /*0c10*/  FFMA R6, R6, R15, 1.1641532182693481445e-10 ;  /* 0x2f00000006067423 */ /* 0x000fe2000000000f */
[----:B------:R-:W-:-:S03]  /*0c20*/  MOV R15, R12 ;  /* 0x0000000c000f7202 */ /* 0x000fc60000000f00 */
[----:B------:R-:W-:Y:S01]  /*0c30*/  FFMA R11, R19, R6, R18 ;  /* 0x00000006130b7223 */ /* 0x000fe20000000012 */
[----:B------:R-:W-:Y:S01]  /*0c40*/  HFMA2 R6, -RZ, RZ, 0, 1.78813934326171875e-07 ;  /* 0x00000003ff067431 */ /* 0x000fe200000001ff */
[----:B------:R3:W-:Y:S04]  /*0c50*/  STG.E.64 desc[UR4][R4.64], R14 ;  /* 0x0000000e04007986 */ /* 0x0007e8000c101b04 */
[----:B------:R3:W-:Y:S01]  /*0c60*/  STG.E desc[UR4][R22.64], R11 ;  /* 0x0000000b16007986 */ /* 0x0007e2000c101904 */
[----:B------:R-:W-:Y:S05]  /*0c70*/  @!P0 BRA `(.L_x_71) ;  /* 0xfffffffc006c8947 */ /* 0x000fea000383ffff */
[----:B------:R-:W-:Y:S05]  /*0c80*/  EXIT ;  /* 0x000000000000794d */ /* 0x000fea0003800000 */
.L_x_72:
        /* <DEDUP_REMOVED lines=15> */
.L_x_159:


//--------------------- .text._Z30kernel_populate_valid_feat_idxPiS_iP17curandStateXORWOW --------------------------
	.section	.text._Z30kernel_populate_valid_feat_idxPiS_iP17curandStateXORWOW,"ax",@progbits
	.align	128
        .global         _Z30kernel_populate_valid_feat_idxPiS_iP17curandStateXORWOW
        .type           _Z30kernel_populate_valid_feat_idxPiS_iP17curandStateXORWOW,@function
        .size           _Z30kernel_populate_valid_feat_idxPiS_iP17curandStateXORWOW,(.L_x_155 - _Z30kernel_populate_valid_feat_idxPiS_iP17curandStateXORWOW)
        .other          _Z30kernel_populate_valid_feat_idxPiS_iP17curandStateXORWOW,@"STO_CUDA_ENTRY STV_DEFAULT"
_Z30kernel_populate_valid_feat_idxPiS_iP17curandStateXORWOW:
.text._Z30kernel_populate_valid_feat_idxPiS_iP17curandStateXORWOW:
[----:B------:R-:W-:Y:S01]  /*0000*/  LDC R1, c[0x0][0x37c] ;  /* 0x0000df00ff017b82 */ /* 0x000fe20000000800 */
[----:B------:R-:W0:Y:S07]  /*0010*/  S2R R4, SR_TID.X ;  /* 0x0000000000047919 */ /* 0x000e2e0000002100 */
[----:B------:R-:W0:Y:S01]  /*0020*/  LDC.64 R2, c[0x0][0x388] ;  /* 0x0000e200ff027b82 */ /* 0x000e220000000a00 */
[----:B------:R-:W1:Y:S01]  /*0030*/  LDCU.64 UR4, c[0x0][0x358] ;  /* 0x00006b00ff0477ac */ /* 0x000e620008000a00 */
[----:B------:R-:W2:Y:S01]  /*0040*/  LDCU UR6, c[0x0][0x390] ;  /* 0x00007200ff0677ac */ /* 0x000ea20008000800 */
[----:B0-----:R-:W-:-:S05]  /*0050*/  IMAD.WIDE.U32 R2, R4, 0x4, R2 ;  /* 0x0000000404027825 */ /* 0x001fca00078e0002 */
[----:B-1----:R-:W3:Y:S01]  /*0060*/  LDG.E R5, desc[UR4][R2.64] ;  /* 0x0000000402057981 */ /* 0x002ee2000c1e1900 */
[----:B------:R-:W-:Y:S01]  /*0070*/  BSSY.RECONVERGENT B1, `(.L_x_73) ;  /* 0x000008d000017945 */ /* 0x000fe20003800200 */
[----:B------:R-:W-:Y:S02]  /*0080*/  HFMA2 R9, -RZ, RZ, 0, 0 ;  /* 0x00000000ff097431 */ /* 0x000fe400000001ff */
[----:B------:R-:W-:Y:S01]  /*0090*/  IMAD.MOV.U32 R7, RZ, RZ, RZ ;  /* 0x000000ffff077224 */ /* 0x000fe200078e00ff */
[----:B---3--:R-:W-:-:S13]  /*00a0*/  ISETP.GE.AND P0, PT, R5, 0x2, PT ;  /* 0x000000020500780c */ /* 0x008fda0003f06270 */
[----:B--2---:R-:W-:Y:S05]  /*00b0*/  @!P0 BRA `(.L_x_74) ;  /* 0x0000000800208947 */ /* 0x004fea0003800000 */
[----:B------:R-:W0:Y:S01]  /*00c0*/  LDC.64 R2, c[0x0][0x398] ;  /* 0x0000e600ff027b82 */ /* 0x000e220000000a00 */
[----:B------:R-:W-:Y:S01]  /*00d0*/  BSSY.RECONVERGENT B0, `(.L_x_75) ;  /* 0x0000085000007945 */ /* 0x000fe20003800200 */
[----:B------:R-:W-:Y:S01]  /*00e0*/  IADD3 R6, PT, PT, R5, -0x2, RZ ;  /* 0xfffffffe05067810 */ /* 0x000fe20007ffe0ff */
[----:B------:R-:W-:Y:S01]  /*00f0*/  IMAD.MOV.U32 R7, RZ, RZ, RZ ;  /* 0x000000ffff077224 */ /* 0x000fe200078e00ff */
[----:B------:R-:W-:Y:S01]  /*0100*/  MOV R8, RZ ;  /* 0x000000ff00087202 */ /* 0x000fe20000000f00 */
[----:B0-----:R-:W-:-:S07]  /*0110*/  IMAD.WIDE.U32 R2, R4, 0x30, R2 ;  /* 0x0000003004027825 */ /* 0x001fce00078e0002 */
.L_x_84:
[----:B------:R-:W2:Y:S01]  /*0120*/  LDG.E R0, desc[UR4][R2.64+0x18] ;  /* 0x0000180402007981 */ /* 0x000ea2000c1e1900 */
[----:B------:R-:W-:Y:S01]  /*0130*/  BSSY.RECONVERGENT B2, `(.L_x_76) ;  /* 0x0000052000027945 */ /* 0x000fe20003800200 */
[----:B--2---:R-:W-:-:S13]  /*0140*/  ISETP.NE.AND P0, PT, R0, 0x1, PT ;  /* 0x000000010000780c */ /* 0x004fda0003f05270 */
[----:B0-----:R-:W-:Y:S05]  /*0150*/  @!P0 BRA `(.L_x_77) ;  /* 0x0000000400348947 */ /* 0x001fea0003800000 */
[----:B------:R-:W2:Y:S04]  /*0160*/  LDG.E.64 R14, desc[UR4][R2.64] ;  /* 0x00000004020e7981 */ /* 0x000ea8000c1e1b00 */
[----:B------:R-:W3:Y:S04]  /*0170*/  LDG.E.64 R10, desc[UR4][R2.64+0x10] ;  /* 0x00001004020a7981 */ /* 0x000ee8000c1e1b00 */
[----:B------:R-:W4:Y:S01]  /*0180*/  LDG.E.64 R12, desc[UR4][R2.64+0x8] ;  /* 0x00000804020c7981 */ /* 0x000f22000c1e1b00 */
[----:B------:R-:W-:Y:S01]  /*0190*/  MOV R18, 0x3e055027 ;  /* 0x3e05502700127802 */ /* 0x000fe20000000f00 */
[----:B------:R-:W-:Y:S01]  /*01a0*/  BSSY.RECONVERGENT B3, `(.L_x_78) ;  /* 0x000003f000037945 */ /* 0x000fe20003800200 */
[----:B--2---:R-:W-:-:S04]  /*01b0*/  SHF.R.U32.HI R0, RZ, 0x2, R15 ;  /* 0x00000002ff007819 */ /* 0x004fc8000001160f */
[----:B------:R-:W-:Y:S01]  /*01c0*/  LOP3.LUT R0, R0, R15, RZ, 0x3c, !PT ;  /* 0x0000000f00007212 */ /* 0x000fe200078e3cff */
[----:B---3--:R-:W-:Y:S01]  /*01d0*/  IMAD.SHL.U32 R9, R11, 0x10, RZ ;  /* 0x000000100b097824 */ /* 0x008fe200078e00ff */
[----:B------:R0:W-:Y:S02]  /*01e0*/  STG.E.64 desc[UR4][R2.64+0x8], R10 ;  /* 0x0000080a02007986 */ /* 0x0001e4000c101b04 */
[----:B------:R-:W-:-:S04]  /*01f0*/  SHF.L.U32 R15, R0, 0x1, RZ ;  /* 0x00000001000f7819 */ /* 0x000fc800000006ff */
[----:B------:R-:W-:Y:S01]  /*0200*/  LOP3.LUT R16, R0, R15, R9, 0x96, !PT ;  /* 0x0000000f00107212 */ /* 0x000fe200078e9609 */
[----:B------:R-:W-:Y:S01]  /*0210*/  IMAD.MOV.U32 R9, RZ, RZ, 0x2f800000 ;  /* 0x2f800000ff097424 */ /* 0x000fe200078e00ff */
[----:B----4-:R-:W-:Y:S02]  /*0220*/  SHF.R.U32.HI R15, RZ, 0x2, R12 ;  /* 0x00000002ff0f7819 */ /* 0x010fe4000001160c */
[----:B------:R-:W-:Y:S02]  /*0230*/  LOP3.LUT R16, R16, R11, RZ, 0x3c, !PT ;  /* 0x0000000b10107212 */ /* 0x000fe400078e3cff */
[----:B------:R-:W-:Y:S02]  /*0240*/  LOP3.LUT R15, R15, R12, RZ, 0x3c, !PT ;  /* 0x0000000c0f0f7212 */ /* 0x000fe400078e3cff */
[----:B------:R-:W-:Y:S02]  /*0250*/  IADD3 R0, PT, PT, R14, 0x587c5, R16 ;  /* 0x000587c50e007810 */ /* 0x000fe40007ffe010 */
[----:B------:R-:W-:-:S02]  /*0260*/  SHF.L.U32 R12, R16, 0x4, RZ ;  /* 0x00000004100c7819 */ /* 0x000fc400000006ff */
[----:B------:R-:W-:-:S05]  /*0270*/  I2FP.F32.U32 R0, R0 ;  /* 0x0000000000007245 */ /* 0x000fca0000201000 */
[----:B------:R-:W-:-:S05]  /*0280*/  FFMA R0, R0, R9, 1.1641532182693481445e-10 ;  /* 0x2f00000000007423 */ /* 0x000fca0000000009 */
[----:B------:R-:W-:-:S04]  /*0290*/  FSETP.GEU.AND P0, PT, R0, 1.175494350822287508e-38, PT ;  /* 0x008000000000780b */ /* 0x000fc80003f0e000 */
[----:B------:R-:W-:-:S09]  /*02a0*/  FSEL R17, RZ, -23, P0 ;  /* 0xc1b80000ff117808 */ /* 0x000fd20000000000 */
[----:B------:R-:W-:-:S05]  /*02b0*/  @!P0 FMUL R0, R0, 8388608 ;  /* 0x4b00000000008820 */ /* 0x000fca0000400000 */
[C---:B------:R-:W-:Y:S02]  /*02c0*/  IADD3 R9, PT, PT, R0.reuse, -0x3f2aaaab, RZ ;  /* 0xc0d5555500097810 */ /* 0x040fe40007ffe0ff */
[----:B------:R-:W-:Y:S02]  /*02d0*/  ISETP.GT.U32.AND P0, PT, R0, 0x7f7fffff, PT ;  /* 0x7f7fffff0000780c */ /* 0x000fe40003f04070 */
[----:B------:R-:W-:-:S05]  /*02e0*/  LOP3.LUT R19, R9, 0xff800000, RZ, 0xc0, !PT ;  /* 0xff80000009137812 */ /* 0x000fca00078ec0ff */
[----:B------:R-:W-:-:S04]  /*02f0*/  IMAD.IADD R9, R0, 0x1, -R19 ;  /* 0x0000000100097824 */ /* 0x000fc800078e0a13 */
[----:B------:R-:W-:-:S04]  /*0300*/  FADD R9, R9, -1 ;  /* 0xbf80000009097421 */ /* 0x000fc80000000000 */
[----:B------:R-:W-:-:S04]  /*0310*/  FFMA R18, R9, -R18, 0.14084610342979431152 ;  /* 0x3e1039f609127423 */ /* 0x000fc80000000812 */
[----:B------:R-:W-:-:S04]  /*0320*/  FFMA R18, R9, R18, -0.12148627638816833496 ;  /* 0xbdf8cdcc09127423 */ /* 0x000fc80000000012 */
[----:B------:R-:W-:-:S04]  /*0330*/  FFMA R18, R9, R18, 0.13980610668659210205 ;  /* 0x3e0f295509127423 */ /* 0x000fc80000000012 */
[----:B------:R-:W-:-:S04]  /*0340*/  FFMA R18, R9, R18, -0.16684235632419586182 ;  /* 0xbe2ad8b909127423 */ /* 0x000fc80000000012 */
[----:B------:R-:W-:-:S04]  /*0350*/  FFMA R18, R9, R18, 0.20012299716472625732 ;  /* 0x3e4ced0b09127423 */ /* 0x000fc80000000012 */
[----:B------:R-:W-:-:S04]  /*0360*/  FFMA R18, R9, R18, -0.24999669194221496582 ;  /* 0xbe7fff2209127423 */ /* 0x000fc80000000012 */
[----:B------:R-:W-:-:S04]  /*0370*/  FFMA R18, R9, R18, 0.33333182334899902344 ;  /* 0x3eaaaa7809127423 */ /* 0x000fc80000000012 */
[C---:B------:R-:W-:Y:S01]  /*0380*/  FFMA R20, R9.reuse, R18, -0.5 ;  /* 0xbf00000009147423 */ /* 0x040fe20000000012 */
[----:B------:R-:W-:Y:S01]  /*0390*/  I2FP.F32.S32 R18, R19 ;  /* 0x0000001300127245 */ /* 0x000fe20000201400 */
[----:B------:R-:W-:Y:S02]  /*03a0*/  IMAD.MOV.U32 R19, RZ, RZ, 0x7f800000 ;  /* 0x7f800000ff137424 */ /* 0x000fe400078e00ff */
[C---:B------:R-:W-:Y:S02]  /*03b0*/  FMUL R20, R9.reuse, R20 ;  /* 0x0000001409147220 */ /* 0x040fe40000400000 */
[----:B------:R-:W-:Y:S02]  /*03c0*/  FFMA R17, R18, 1.1920928955078125e-07, R17 ;  /* 0x3400000012117823 */ /* 0x000fe40000000011 */
[----:B------:R-:W-:Y:S01]  /*03d0*/  FFMA R20, R9, R20, R9 ;  /* 0x0000001409147223 */ /* 0x000fe20000000009 */
[----:B------:R-:W-:-:S03]  /*03e0*/  IMAD.SHL.U32 R9, R15, 0x2, RZ ;  /* 0x000000020f097824 */ /* 0x000fc600078e00ff */
[----:B------:R-:W-:Y:S01]  /*03f0*/  FFMA R20, R17, 0.69314718246459960938, R20 ;  /* 0x3f31721811147823 */ /* 0x000fe20000000014 */
[C---:B------:R-:W-:Y:S01]  /*0400*/  @P0 FFMA R20, R0.reuse, R19, +INF ;  /* 0x7f80000000140423 */ /* 0x040fe20000000013 */
[----:B------:R-:W-:Y:S02]  /*0410*/  LOP3.LUT R9, R15, R9, R12, 0x96, !PT ;  /* 0x000000090f097212 */ /* 0x000fe400078e960c */
[----:B------:R-:W-:Y:S01]  /*0420*/  FSETP.NEU.AND P0, PT, R0, RZ, PT ;  /* 0x000000ff0000720b */ /* 0x000fe20003f0d000 */
[----:B------:R-:W-:Y:S01]  /*0430*/  FMUL R20, R20, -2 ;  /* 0xc000000014147820 */ /* 0x000fe20000400000 */
[----:B------:R-:W-:Y:S02]  /*0440*/  IADD3 R12, PT, PT, R14, 0xb0f8a, RZ ;  /* 0x000b0f8a0e0c7810 */ /* 0x000fe40007ffe0ff */
[----:B------:R-:W-:Y:S02]  /*0450*/  LOP3.LUT R17, R9, R16, RZ, 0x3c, !PT ;  /* 0x0000001009117212 */ /* 0x000fe400078e3cff */
[----:B------:R-:W-:Y:S01]  /*0460*/  FSEL R20, R20, +INF , P0 ;  /* 0x7f80000014147808 */ /* 0x000fe20000000000 */
[----:B------:R0:W-:Y:S01]  /*0470*/  STG.E.64 desc[UR4][R2.64], R12 ;  /* 0x0000000c02007986 */ /* 0x0001e2000c101b04 */
[----:B------:R-:W-:-:S02]  /*0480*/  IADD3 R0, PT, PT, R17, R12, RZ ;  /* 0x0000000c11007210 */ /* 0x000fc40007ffe0ff */
[----:B------:R0:W1:Y:S01]  /*0490*/  MUFU.RSQ R15, R20 ;  /* 0x00000014000f7308 */ /* 0x0000620000001400 */
[----:B------:R0:W-:Y:S01]  /*04a0*/  STG.E.64 desc[UR4][R2.64+0x10], R16 ;  /* 0x0000101002007986 */ /* 0x0001e2000c101b04 */
[----:B------:R-:W-:Y:S01]  /*04b0*/  VIADD R9, R20, 0xf3000000 ;  /* 0xf300000014097836 */ /* 0x000fe20000000000 */
[----:B------:R-:W-:-:S04]  /*04c0*/  I2FP.F32.U32 R0, R0 ;  /* 0x0000000000007245 */ /* 0x000fc80000201000 */
[----:B------:R-:W-:Y:S01]  /*04d0*/  ISETP.GT.U32.AND P0, PT, R9, 0x727fffff, PT ;  /* 0x727fffff0900780c */ /* 0x000fe20003f04070 */
[----:B------:R-:W-:-:S04]  /*04e0*/  IMAD.MOV.U32 R9, RZ, RZ, 0x30c90fdb ;  /* 0x30c90fdbff097424 */ /* 0x000fc800078e00ff */
[----:B------:R-:W-:-:S08]  /*04f0*/  FFMA R9, R0, R9, 7.314590599882819788e-10 ;  /* 0x30490fdb00097423 */ /* 0x000fd00000000009 */
[----:B01----:R-:W-:Y:S05]  /*0500*/  @!P0 BRA `(.L_x_79) ;  /* 0x0000000000108947 */ /* 0x003fea0003800000 */
[----:B------:R-:W-:-:S07]  /*0510*/  MOV R14, 0x530 ;  /* 0x00000530000e7802 */ /* 0x000fce0000000f00 */
[----:B------:R-:W-:Y:S05]  /*0520*/  CALL.REL.NOINC `($__internal_2_$__cuda_sm20_sqrt_rn_f32_slowpath) ;  /* 0x0000000400c47944 */ /* 0x000fea0003c00000 */
[----:B------:R-:W-:Y:S01]  /*0530*/  MOV R0, R20 ;  /* 0x0000001400007202 */ /* 0x000fe20000000f00 */
[----:B------:R-:W-:Y:S06]  /*0540*/  BRA `(.L_x_80) ;  /* 0x0000000000107947 */ /* 0x000fec0003800000 */
.L_x_79:
[----:B------:R-:W-:Y:S01]  /*0550*/  FMUL.FTZ R11, R20, R15 ;  /* 0x0000000f140b7220 */ /* 0x000fe20000410000 */
[----:B------:R-:W-:-:S03]  /*0560*/  FMUL.FTZ R15, R15, 0.5 ;  /* 0x3f0000000f0f7820 */ /* 0x000fc60000410000 */
[----:B------:R-:W-:-:S04]  /*0570*/  FFMA R0, -R11, R11, R20 ;  /* 0x0000000b0b007223 */ /* 0x000fc80000000114 */
[----:B------:R-:W-:-:S07]  /*0580*/  FFMA R0, R0, R15, R11 ;  /* 0x0000000f00007223 */ /* 0x000fce000000000b */
.L_x_80:
[----:B------:R-:W-:Y:S05]  /*0590*/  BSYNC.RECONVERGENT B3 ;  /* 0x0000000000037941 */ /* 0x000fea0003800200 */
.L_x_78:
[----:B------:R-:W-:Y:S01]  /*05a0*/  FMUL.RZ R10, R9, 0.15915493667125701904 ;  /* 0x3e22f983090a7820 */ /* 0x000fe2000040c000 */
[----:B------:R-:W-:-:S03]  /*05b0*/  IMAD.MOV.U32 R13, RZ, RZ, 0x1 ;  /* 0x00000001ff0d7424 */ /* 0x000fc600078e00ff */
[----:B------:R-:W0:Y:S02]  /*05c0*/  MUFU.COS R9, R10 ;  /* 0x0000000a00097308 */ /* 0x000e240000000000 */
[----:B------:R1:W-:Y:S01]  /*05d0*/  STG.E desc[UR4][R2.64+0x18], R13 ;  /* 0x0000180d02007986 */ /* 0x0003e2000c101904 */
[----:B0-----:R-:W-:-:S05]  /*05e0*/  FMUL R11, R9, R0 ;  /* 0x00000000090b7220 */ /* 0x001fca0000400000 */
[----:B------:R-:W0:Y:S01]  /*05f0*/  MUFU.SIN R9, R10 ;  /* 0x0000000a00097308 */ /* 0x000e220000000400 */
[----:B------:R1:W-:Y:S01]  /*0600*/  STG.E desc[UR4][R2.64+0x20], R11 ;  /* 0x0000200b02007986 */ /* 0x0003e2000c101904 */
[----:B0-----:R-:W-:Y:S01]  /*0610*/  FMUL R0, R9, R0 ;  /* 0x0000000009007220 */ /* 0x001fe20000400000 */
[----:B-1----:R-:W-:Y:S06]  /*0620*/  BRA `(.L_x_81) ;  /* 0x0000000000087947 */ /* 0x002fec0003800000 */
.L_x_77:
[----:B------:R0:W5:Y:S04]  /*0630*/  LDG.E R0, desc[UR4][R2.64+0x20] ;  /* 0x0000200402007981 */ /* 0x000168000c1e1900 */
[----:B------:R0:W-:Y:S02]  /*0640*/  STG.E desc[UR4][R2.64+0x18], RZ ;  /* 0x000018ff02007986 */ /* 0x0001e4000c101904 */
.L_x_81:
[----:B------:R-:W-:Y:S05]  /*0650*/  BSYNC.RECONVERGENT B2 ;  /* 0x0000000000027941 */ /* 0x000fea0003800200 */
.L_x_76:
[----:B------:R-:W-:Y:S01]  /*0660*/  IADD3 R10, PT, PT, R5, -R8, RZ ;  /* 0x80000008050a7210 */ /* 0x000fe20007ffe0ff */
[----:B------:R-:W-:Y:S01]  /*0670*/  BSSY.RECONVERGENT B2, `(.L_x_82) ;  /* 0x0000012000027945 */ /* 0x000fe20003800200 */
[----:B------:R-:W-:-:S04]  /*0680*/  IADD3 R9, PT, PT, -R7, UR6, RZ ;  /* 0x0000000607097c10 */ /* 0x000fc8000fffe1ff */
[----:B------:R-:W1:Y:S08]  /*0690*/  I2F.F64 R10, R10 ;  /* 0x0000000a000a7312 */ /* 0x000e700000201c00 */
[----:B-1----:R-:W1:Y:S01]  /*06a0*/  MUFU.RCP64H R13, R11 ;  /* 0x0000000b000d7308 */ /* 0x002e620000001800 */
[----:B------:R-:W-:-:S05]  /*06b0*/  VIADD R12, R11, 0x300402 ;  /* 0x003004020b0c7836 */ /* 0x000fca0000000000 */
[----:B------:R-:W-:Y:S01]  /*06c0*/  FSETP.GEU.AND P0, PT, |R12|, 5.8789094863358348022e-39, PT ;  /* 0x004004020c00780b */ /* 0x000fe20003f0e200 */
[----:B-1----:R-:W-:-:S08]  /*06d0*/  DFMA R14, -R10, R12, 1 ;  /* 0x3ff000000a0e742b */ /* 0x002fd0000000010c */
[----:B------:R-:W-:-:S08]  /*06e0*/  DFMA R14, R14, R14, R14 ;  /* 0x0000000e0e0e722b */ /* 0x000fd0000000000e */
[----:B------:R-:W-:-:S08]  /*06f0*/  DFMA R14, R12, R14, R12 ;  /* 0x0000000e0c0e722b */ /* 0x000fd0000000000c */
[----:B------:R-:W-:-:S08]  /*0700*/  DFMA R16, -R10, R14, 1 ;  /* 0x3ff000000a10742b */ /* 0x000fd0000000010e */
[----:B------:R-:W-:Y:S01]  /*0710*/  DFMA R14, R14, R16, R14 ;  /* 0x000000100e0e722b */ /* 0x000fe2000000000e */
[----:B------:R-:W-:Y:S10]  /*0720*/  @P0 BRA `(.L_x_83) ;  /* 0x0000000000180947 */ /* 0x000ff40003800000 */
[----:B------:R-:W-:Y:S02]  /*0730*/  LOP3.LUT R12, R11, 0x7fffffff, RZ, 0xc0, !PT ;  /* 0x7fffffff0b0c7812 */ /* 0x000fe400078ec0ff */
[----:B------:R-:W-:Y:S02]  /*0740*/  MOV R14, 0x770 ;  /* 0x00000770000e7802 */ /* 0x000fe40000000f00 */
[----:B------:R-:W-:-:S07]  /*0750*/  IADD3 R16, PT, PT, R12, -0x100000, RZ ;  /* 0xfff000000c107810 */ /* 0x000fce0007ffe0ff */
[----:B0----5:R-:W-:Y:S05]  /*0760*/  CALL.REL.NOINC `($__internal_1_$__cuda_sm20_dblrcp_rn_slowpath_v3) ;  /* 0x0000000000987944 */ /* 0x021fea0003c00000 */
[----:B------:R-:W-:Y:S01]  /*0770*/  IMAD.MOV.U32 R14, RZ, RZ, R12 ;  /* 0x000000ffff0e7224 */ /* 0x000fe200078e000c */
[----:B------:R-:W-:-:S07]  /*0780*/  MOV R15, R13 ;  /* 0x0000000d000f7202 */ /* 0x000fce0000000f00 */
.L_x_83:
[----:B------:R-:W-:Y:S05]  /*0790*/  BSYNC.RECONVERGENT B2 ;  /* 0x0000000000027941 */ /* 0x000fea0003800200 */
.L_x_82:
[----:B------:R-:W1:Y:S01]  /*07a0*/  F2F.F32.F64 R14, R14 ;  /* 0x0000000e000e7310 */ /* 0x000e620000301000 */
[----:B------:R-:W-:-:S05]  /*07b0*/  I2FP.F32.S32 R11, R9 ;  /* 0x00000009000b7245 */ /* 0x000fca0000201400 */
[----:B-----5:R-:W-:Y:S01]  /*07c0*/  FMUL R13, R11, R0 ;  /* 0x000000000b0d7220 */ /* 0x020fe20000400000 */
[----:B-1----:R-:W-:-:S03]  /*07d0*/  FADD R0, -R14, 1 ;  /* 0x3f8000000e007421 */ /* 0x002fc60000000100 */
[----:B------:R-:W-:-:S04]  /*07e0*/  FMUL R13, R14, R13 ;  /* 0x0000000d0e0d7220 */ /* 0x000fc80000400000 */
[----:B------:R-:W-:Y:S01]  /*07f0*/  FMUL R13, R13, R0 ;  /* 0x000000000d0d7220 */ /* 0x000fe20000400000 */
[----:B------:R-:W-:-:S03]  /*0800*/  IMAD.MOV.U32 R0, RZ, RZ, 0x3f000000 ;  /* 0x3f000000ff007424 */ /* 0x000fc600078e00ff */
[----:B------:R-:W-:-:S05]  /*0810*/  FFMA R13, R14, R11, R13 ;  /* 0x0000000b0e0d7223 */ /* 0x000fca000000000d */
[----:B------:R-:W-:-:S05]  /*0820*/  LOP3.LUT R0, R0, 0x80000000, R13, 0xb8, !PT ;  /* 0x8000000000007812 */ /* 0x000fca00078eb80d */
[----:B------:R-:W-:-:S06]  /*0830*/  FADD.RZ R0, R13, R0 ;  /* 0x000000000d007221 */ /* 0x000fcc000000c000 */
[----:B------:R-:W1:Y:S02]  /*0840*/  F2I.TRUNC.NTZ R0, R0 ;  /* 0x0000000000007305 */ /* 0x000e64000020f100 */
[----:B-1----:R-:W-:Y:S02]  /*0850*/  VIMNMX R10, PT, PT, R9, R0, PT ;  /* 0x00000000090a7248 */ /* 0x002fe40003fe0100 */
[----:B------:R-:W-:Y:S02]  /*0860*/  VIMNMX.RELU R12, PT, PT, R0, R9, PT ;  /* 0x00000009000c7248 */ /* 0x000fe40003fe1100 */
[----:B------:R-:W-:-:S13]  /*0870*/  ISETP.GE.AND P0, PT, R10, 0x1, PT ;  /* 0x000000010a00780c */ /* 0x000fda0003f06270 */
[----:B------:R-:W1:Y:S01]  /*0880*/  @P0 LDC.64 R10, c[0x0][0x380] ;  /* 0x0000e000ff0a0b82 */ /* 0x000e620000000a00 */
[----:B------:R-:W-:Y:S01]  /*0890*/  @P0 IMAD R13, R4, UR6, R7 ;  /* 0x00000006040d0c24 */ /* 0x000fe2000f8e0207 */
[----:B------:R-:W-:-:S03]  /*08a0*/  IADD3 R7, PT, PT, R12, R7, RZ ;  /* 0x000000070c077210 */ /* 0x000fc60007ffe0ff */
[----:B-1----:R-:W-:-:S05]  /*08b0*/  @P0 IMAD.WIDE.U32 R10, R13, 0x4, R10 ;  /* 0x000000040d0a0825 */ /* 0x002fca00078e000a */
[----:B------:R1:W-:Y:S01]  /*08c0*/  @P0 STG.E desc[UR4][R10.64], R8 ;  /* 0x000000080a000986 */ /* 0x0003e2000c101904 */
[----:B------:R-:W-:-:S13]  /*08d0*/  ISETP.GE.AND P0, PT, R7, UR6, PT ;  /* 0x0000000607007c0c */ /* 0x000fda000bf06270 */
[----:B-1----:R-:W-:Y:S05]  /*08e0*/  @P0 EXIT ;  /* 0x000000000000094d */ /* 0x002fea0003800000 */
[C---:B------:R-:W-:Y:S01]  /*08f0*/  ISETP.NE.AND P0, PT, R8.reuse, R6, PT ;  /* 0x000000060800720c */ /* 0x040fe20003f05270 */
[----:B------:R-:W-:-:S12]  /*0900*/  VIADD R8, R8, 0x1 ;  /* 0x0000000108087836 */ /* 0x000fd80000000000 */
[----:B------:R-:W-:Y:S05]  /*0910*/  @P0 BRA `(.L_x_84) ;  /* 0xfffffff800000947 */ /* 0x000fea000383ffff */
[----:B------:R-:W-:Y:S05]  /*0920*/  BSYNC.RECONVERGENT B0 ;  /* 0x0000000000007941 */ /* 0x000fea0003800200 */
.L_x_75:
[----:B------:R-:W-:-:S07]  /*0930*/  MOV R9, R8 ;  /* 0x0000000800097202 */ /* 0x000fce0000000f00 */
.L_x_74:
[----:B------:R-:W-:Y:S05]  /*0940*/  BSYNC.RECONVERGENT B1 ;  /* 0x0000000000017941 */ /* 0x000fea0003800200 */
.L_x_73:
[----:B------:R-:W1:Y:S02]  /*0950*/  LDCU UR7, c[0x0][0x390] ;  /* 0x00007200ff0777ac */ /* 0x000e640008000800 */
[----:B-1----:R-:W-:-:S13]  /*0960*/  ISETP.GE.AND P0, PT, R7, UR7, PT ;  /* 0x0000000707007c0c */ /* 0x002fda000bf06270 */
[----:B------:R-:W-:Y:S05]  /*0970*/  @P0 EXIT ;  /* 0x000000000000094d */ /* 0x000fea0003800000 */
[----:B0-----:R-:W0:Y:S01]  /*0980*/  LDC.64 R2, c[0x0][0x380] ;  /* 0x0000e000ff027b82 */ /* 0x001e220000000a00 */
[----:B------:R-:W-:-:S04]  /*0990*/  IMAD R7, R4, UR7, R7 ;  /* 0x0000000704077c24 */ /* 0x000fc8000f8e0207 */
[----:B0-----:R-:W-:-:S05]  /*09a0*/  IMAD.WIDE.U32 R2, R7, 0x4, R2 ;  /* 0x0000000407027825 */ /* 0x001fca00078e0002 */
[----:B------:R-:W-:Y:S01]  /*09b0*/  STG.E desc[UR4][R2.64], R9 ;  /* 0x0000000902007986 */ /* 0x000fe2000c101904 */
[----:B------:R-:W-:Y:S05]  /*09c0*/  EXIT ;  /* 0x000000000000794d */ /* 0x000fea0003800000 */
        .weak           $__internal_1_$__cuda_sm20_dblrcp_rn_slowpath_v3
        .type           $__internal_1_$__cuda_sm20_dblrcp_rn_slowpath_v3,@function
        .size           $__internal_1_$__cuda_sm20_dblrcp_rn_slowpath_v3,($__internal_2_$__cuda_sm20_sqrt_rn_f32_slowpath - $__internal_1_$__cuda_sm20_dblrcp_rn_slowpath_v3)
$__internal_1_$__cuda_sm20_dblrcp_rn_slowpath_v3:
[----:B------:R-:W-:Y:S01]  /*09d0*/  DSETP.GTU.AND P0, PT, |R10|, +INF , PT ;  /* 0x7ff000000a00742a */ /* 0x000fe20003f0c200 */
[----:B------:R-:W-:-:S13]  /*09e0*/  BSSY.RECONVERGENT B3, `(.L_x_85) ;  /* 0x0000023000037945 */ /* 0x000fda0003800200 */
[----:B------:R-:W-:Y:S05]  /*09f0*/  @P0 BRA `(.L_x_86) ;  /* 0x00000000007c0947 */ /* 0x000fea0003800000 */
[----:B------:R-:W-:-:S05]  /*0a00*/  LOP3.LUT R15, R11, 0x7fffffff, RZ, 0xc0, !PT ;  /* 0x7fffffff0b0f7812 */ /* 0x000fca00078ec0ff */
[----:B------:R-:W-:-:S05]  /*0a10*/  VIADD R12, R15, 0xffffffff ;  /* 0xffffffff0f0c7836 */ /* 0x000fca0000000000 */
[----:B------:R-:W-:-:S13]  /*0a20*/  ISETP.GE.U32.AND P0, PT, R12, 0x7fefffff, PT ;  /* 0x7fefffff0c00780c */ /* 0x000fda0003f06070 */
[----:B------:R-:W-:Y:S02]  /*0a30*/  @P0 LOP3.LUT R13, R11, 0x7ff00000, RZ, 0x3c, !PT ;  /* 0x7ff000000b0d0812 */ /* 0x000fe400078e3cff */
[----:B------:R-:W-:Y:S01]  /*0a40*/  @P0 MOV R12, RZ ;  /* 0x000000ff000c0202 */ /* 0x000fe20000000f00 */
[----:B------:R-:W-:Y:S06]  /*0a50*/  @P0 BRA `(.L_x_87) ;  /* 0x00000000006c0947 */ /* 0x000fec0003800000 */
[----:B------:R-:W-:-:S13]  /*0a60*/  ISETP.GE.U32.AND P0, PT, R15, 0x1000001, PT ;  /* 0x010000010f00780c */ /* 0x000fda0003f06070 */
[----:B------:R-:W-:Y:S05]  /*0a70*/  @!P0 BRA `(.L_x_88) ;  /* 0x0000000000348947 */ /* 0x000fea0003800000 */
[----:B------:R-:W-:Y:S01]  /*0a80*/  VIADD R13, R11, 0xc0200000 ;  /* 0xc02000000b0d7836 */ /* 0x000fe20000000000 */
[----:B------:R-:W-:-:S03]  /*0a90*/  MOV R12, R10 ;  /* 0x0000000a000c7202 */ /* 0x000fc60000000f00 */
[----:B------:R-:W0:Y:S03]  /*0aa0*/  MUFU.RCP64H R17, R13 ;  /* 0x0000000d00117308 */ /* 0x000e260000001800 */
[----:B0-----:R-:W-:-:S08]  /*0ab0*/  DFMA R18, -R12, R16, 1 ;  /* 0x3ff000000c12742b */ /* 0x001fd00000000110 */
[----:B------:R-:W-:-:S08]  /*0ac0*/  DFMA R18, R18, R18, R18 ;  /* 0x000000121212722b */ /* 0x000fd00000000012 */
[----:B------:R-:W-:-:S08]  /*0ad0*/  DFMA R18, R16, R18, R16 ;  /* 0x000000121012722b */ /* 0x000fd00000000010 */
[----:B------:R-:W-:-:S08]  /*0ae0*/  DFMA R16, -R12, R18, 1 ;  /* 0x3ff000000c10742b */ /* 0x000fd00000000112 */
[----:B------:R-:W-:-:S08]  /*0af0*/  DFMA R16, R18, R16, R18 ;  /* 0x000000101210722b */ /* 0x000fd00000000012 */
[----:B------:R-:W-:-:S08]  /*0b00*/  DMUL R16, R16, 2.2250738585072013831e-308 ;  /* 0x0010000010107828 */ /* 0x000fd00000000000 */
[----:B------:R-:W-:-:S08]  /*0b10*/  DFMA R10, -R10, R16, 1 ;  /* 0x3ff000000a0a742b */ /* 0x000fd00000000110 */
[----:B------:R-:W-:-:S08]  /*0b20*/  DFMA R10, R10, R10, R10 ;  /* 0x0000000a0a0a722b */ /* 0x000fd0000000000a */
[----:B------:R-:W-:Y:S01]  /*0b30*/  DFMA R12, R16, R10, R16 ;  /* 0x0000000a100c722b */ /* 0x000fe20000000010 */
[----:B------:R-:W-:Y:S10]  /*0b40*/  BRA `(.L_x_87) ;  /* 0x0000000000307947 */ /* 0x000ff40003800000 */
.L_x_88:
[----:B------:R-:W-:Y:S01]  /*0b50*/  DMUL R10, R10, 8.11296384146066816958e+31 ;  /* 0x469000000a0a7828 */ /* 0x000fe20000000000 */
[----:B------:R-:W-:-:S05]  /*0b60*/  IMAD.MOV.U32 R12, RZ, RZ, R16 ;  /* 0x000000ffff0c7224 */ /* 0x000fca00078e0010 */
[----:B------:R-:W0:Y:S02]  /*0b70*/  MUFU.RCP64H R13, R11 ;  /* 0x0000000b000d7308 */ /* 0x000e240000001800 */
[----:B0-----:R-:W-:-:S08]  /*0b80*/  DFMA R16, -R10, R12, 1 ;  /* 0x3ff000000a10742b */ /* 0x001fd0000000010c */
[----:B------:R-:W-:-:S08]  /*0b90*/  DFMA R16, R16, R16, R16 ;  /* 0x000000101010722b */ /* 0x000fd00000000010 */
[----:B------:R-:W-:-:S08]  /*0ba0*/  DFMA R16, R12, R16, R12 ;  /* 0x000000100c10722b */ /* 0x000fd0000000000c */
[----:B------:R-:W-:-:S08]  /*0bb0*/  DFMA R12, -R10, R16, 1 ;  /* 0x3ff000000a0c742b */ /* 0x000fd00000000110 */
[----:B------:R-:W-:-:S08]  /*0bc0*/  DFMA R12, R16, R12, R16 ;  /* 0x0000000c100c722b */ /* 0x000fd00000000010 */
[----:B------:R-:W-:Y:S01]  /*0bd0*/  DMUL R12, R12, 8.11296384146066816958e+31 ;  /* 0x469000000c0c7828 */ /* 0x000fe20000000000 */
[----:B------:R-:W-:Y:S10]  /*0be0*/  BRA `(.L_x_87) ;  /* 0x0000000000087947 */ /* 0x000ff40003800000 */
.L_x_86:
[----:B------:R-:W-:Y:S02]  /*0bf0*/  LOP3.LUT R13, R11, 0x80000, RZ, 0xfc, !PT ;  /* 0x000800000b0d7812 */ /* 0x000fe400078efcff */
[----:B------:R-:W-:-:S07]  /*0c00*/  MOV R12, R10 ;  /* 0x0000000a000c7202 */ /* 0x000fce0000000f00 */
.L_x_87:
[----:B------:R-:W-:Y:S05]  /*0c10*/  BSYNC.RECONVERGENT B3 ;  /* 0x0000000000037941 */ /* 0x000fea0003800200 */
.L_x_85:
[----:B------:R-:W-:-:S04]  /*0c20*/  IMAD.MOV.U32 R15, RZ, RZ, 0x0 ;  /* 0x00000000ff0f7424 */ /* 0x000fc800078e00ff */
[----:B------:R-:W-:Y:S05]  /*0c30*/  RET.REL.NODEC R14 `(_Z30kernel_populate_valid_feat_idxPiS_iP17curandStateXORWOW) ;  /* 0xfffffff00ef07950 */ /* 0x000fea0003c3ffff */
        .weak           $__internal_2_$__cuda_sm20_sqrt_rn_f32_slowpath
        .type           $__internal_2_$__cuda_sm20_sqrt_rn_f32_slowpath,@function
        .size           $__internal_2_$__cuda_sm20_sqrt_rn_f32_slowpath,(.L_x_155 - $__internal_2_$__cuda_sm20_sqrt_rn_f32_slowpath)
$__internal_2_$__cuda_sm20_sqrt_rn_f32_slowpath:
[----:B------:R-:W-:-:S13]  /*0c40*/  LOP3.LUT P0, RZ, R20, 0x7fffffff, RZ, 0xc0, !PT ;  /* 0x7fffffff14ff7812 */ /* 0x000fda000780c0ff */
[----:B------:R-:W-:Y:S05]  /*0c50*/  @!P0 BRA `(.L_x_89) ;  /* 0x0000000000448947 */ /* 0x000fea0003800000 */
[----:B------:R-:W-:Y:S02]  /*0c60*/  FSETP.GEU.FTZ.AND P0, PT, R20, RZ, PT ;  /* 0x000000ff1400720b */ /* 0x000fe40003f1e000 */
[----:B------:R-:W-:-:S11]  /*0c70*/  MOV R0, R20 ;  /* 0x0000001400007202 */ /* 0x000fd60000000f00 */
[----:B------:R-:W-:Y:S01]  /*0c80*/  @!P0 MOV R20, 0x7fffffff ;  /* 0x7fffffff00148802 */ /* 0x000fe20000000f00 */
[----:B------:R-:W-:Y:S06]  /*0c90*/  @!P0 BRA `(.L_x_89) ;  /* 0x0000000000348947 */ /* 0x000fec0003800000 */
[----:B------:R-:W-:-:S13]  /*0ca0*/  FSETP.GTU.FTZ.AND P0, PT, |R0|, +INF , PT ;  /* 0x7f8000000000780b */ /* 0x000fda0003f1c200 */
[----:B------:R-:W-:Y:S01]  /*0cb0*/  @P0 FADD.FTZ R20, R0, 1 ;  /* 0x3f80000000140421 */ /* 0x000fe20000010000 */
[----:B------:R-:W-:Y:S06]  /*0cc0*/  @P0 BRA `(.L_x_89) ;  /* 0x0000000000280947 */ /* 0x000fec0003800000 */
[----:B------:R-:W-:-:S13]  /*0cd0*/  FSETP.NEU.FTZ.AND P0, PT, |R0|, +INF , PT ;  /* 0x7f8000000000780b */ /* 0x000fda0003f1d200 */
[----:B------:R-:W-:Y:S01]  /*0ce0*/  @P0 FFMA R10, R0, 1.84467440737095516160e+19, RZ ;  /* 0x5f800000000a0823 */ /* 0x000fe200000000ff */
[----:B------:R-:W-:-:S03]  /*0cf0*/  @!P0 IMAD.MOV.U32 R20, RZ, RZ, R0 ;  /* 0x000000ffff148224 */ /* 0x000fc600078e0000 */
[----:B------:R-:W0:Y:S02]  /*0d00*/  @P0 MUFU.RSQ R11, R10 ;  /* 0x0000000a000b0308 */ /* 0x000e240000001400 */
[----:B0-----:R-:W-:Y:S01]  /*0d10*/  @P0 FMUL.FTZ R13, R10, R11 ;  /* 0x0000000b0a0d0220 */ /* 0x001fe20000410000 */
[----:B------:R-:W-:-:S03]  /*0d20*/  @P0 FMUL.FTZ R11, R11, 0.5 ;  /* 0x3f0000000b0b0820 */ /* 0x000fc60000410000 */
[----:B------:R-:W-:-:S04]  /*0d30*/  @P0 FADD.FTZ R12, -R13, -RZ ;  /* 0x800000ff0d0c0221 */ /* 0x000fc80000010100 */
[----:B------:R-:W-:-:S04]  /*0d40*/  @P0 FFMA R12, R13, R12, R10 ;  /* 0x0000000c0d0c0223 */ /* 0x000fc8000000000a */
[----:B------:R-:W-:-:S04]  /*0d50*/  @P0 FFMA R11, R12, R11, R13 ;  /* 0x0000000b0c0b0223 */ /* 0x000fc8000000000d */
[----:B------:R-:W-:-:S07]  /*0d60*/  @P0 FMUL.FTZ R20, R11, 2.3283064365386962891e-10 ;  /* 0x2f8000000b140820 */ /* 0x000fce0000410000 */
.L_x_89:
[----:B------:R-:W-:Y:S01]  /*0d70*/  HFMA2 R11, -RZ, RZ, 0, 0 ;  /* 0x00000000ff0b7431 */ /* 0x000fe200000001ff */
[----:B------:R-:W-:-:S04]  /*0d80*/  MOV R10, R14 ;  /* 0x0000000e000a7202 */ /* 0x000fc80000000f00 */
[----:B------:R-:W-:Y:S05]  /*0d90*/  RET.REL.NODEC R10 `(_Z30kernel_populate_valid_feat_idxPiS_iP17curandStateXORWOW) ;  /* 0xfffffff00a987950 */ /* 0x000fea0003c3ffff */
.L_x_90:
        /* <DEDUP_REMOVED lines=14> */
.L_x_155:


//--------------------- .text._Z32kernel_depopulate_valid_feat_idxPiii --------------------------
	.section	.text._Z32kernel_depopulate_valid_feat_idxPiii,"ax",@progbits
	.align	128
        .global         _Z32kernel_depopulate_valid_feat_idxPiii
        .type           _Z32kernel_depopulate_valid_feat_idxPiii,@function
        .size           _Z32kernel_depopulate_valid_feat_idxPiii,(.L_x_161 - _Z32kernel_depopulate_valid_feat_idxPiii)
        .other          _Z32kernel_depopulate_valid_feat_idxPiii,@"STO_CUDA_ENTRY STV_DEFAULT"
_Z32kernel_depopulate_valid_feat_idxPiii:
.text._Z32kernel_depopulate_valid_feat_idxPiii:
[----:B------:R-:W-:Y:S08]  /*0000*/  LDC R1, c[0x0][0x37c] ;  /* 0x0000df00ff017b82 */ /* 0x000ff00000000800 */
[----:B------:R-:W0:Y:S02]  /*0010*/  LDC R0, c[0x0][0x388] ;  /* 0x0000e200ff007b82 */ /* 0x000e240000000800 */
[----:B0-----:R-:W-:-:S13]  /*0020*/  ISETP.GE.AND P0, PT, R0, 0x1, PT ;  /* 0x000000010000780c */ /* 0x001fda0003f06270 */
[----:B------:R-:W-:Y:S05]  /*0030*/  @!P0 EXIT ;  /* 0x000000000000894d */ /* 0x000fea0003800000 */
[----:B------:R-:W0:Y:S01]  /*0040*/  S2R R3, SR_TID.X ;  /* 0x0000000000037919 */ /* 0x000e220000002100 */
[C---:B------:R-:W-:Y:S01]  /*0050*/  ISETP.GE.U32.AND P1, PT, R0.reuse, 0x8, PT ;  /* 0x000000080000780c */ /* 0x040fe20003f26070 */
[----:B------:R-:W1:Y:S01]  /*0060*/  LDCU.64 UR4, c[0x0][0x358] ;  /* 0x00006b00ff0477ac */ /* 0x000e620008000a00 */
[----:B------:R-:W-:Y:S01]  /*0070*/  LOP3.LUT R2, R0, 0x7, RZ, 0xc0, !PT ;  /* 0x0000000700027812 */ /* 0x000fe200078ec0ff */
[----:B------:R-:W-:-:S03]  /*0080*/  HFMA2 R4, -RZ, RZ, 0, 0 ;  /* 0x00000000ff047431 */ /* 0x000fc600000001ff */
[----:B------:R-:W-:-:S07]  /*0090*/  ISETP.NE.AND P0, PT, R2, RZ, PT ;  /* 0x000000ff0200720c */ /* 0x000fce0003f05270 */
[----:B------:R-:W-:Y:S06]  /*00a0*/  @!P1 BRA `(.L_x_91) ;  /* 0x0000000000a09947 */ /* 0x000fec0003800000 */
[----:B------:R-:W2:Y:S01]  /*00b0*/  LDC R6, c[0x0][0x38c] ;  /* 0x0000e300ff067b82 */ /* 0x000ea20000000800 */
[----:B------:R-:W-:Y:S02]  /*00c0*/  LOP3.LUT R4, R0, 0x7ffffff8, RZ, 0xc0, !PT ;  /* 0x7ffffff800047812 */ /* 0x000fe400078ec0ff */
[----:B0-----:R-:W-:-:S03]  /*00d0*/  MOV R5, R3 ;  /* 0x0000000300057202 */ /* 0x001fc60000000f00 */
[----:B------:R-:W-:Y:S02]  /*00e0*/  IMAD.MOV R22, RZ, RZ, -R4 ;  /* 0x000000ffff167224 */ /* 0x000fe400078e0a04 */
[----:B------:R-:W0:Y:S01]  /*00f0*/  LDC.64 R12, c[0x0][0x380] ;  /* 0x0000e000ff0c7b82 */ /* 0x000e220000000a00 */
[----:B--2---:R-:W-:Y:S01]  /*0100*/  IADD3 R7, PT, PT, R3, R6, RZ ;  /* 0x0000000603077210 */ /* 0x004fe20007ffe0ff */
[C-C-:B------:R-:W-:Y:S01]  /*0110*/  IMAD R11, R6.reuse, 0x3, R3.reuse ;  /* 0x00000003060b7824 */ /* 0x140fe200078e0203 */
[C---:B------:R-:W-:Y:S01]  /*0120*/  LEA R9, R6.reuse, R3, 0x1 ;  /* 0x0000000306097211 */ /* 0x040fe200078e08ff */
[C-C-:B------:R-:W-:Y:S02]  /*0130*/  IMAD R23, R6.reuse, 0x4, R3.reuse ;  /* 0x0000000406177824 */ /* 0x140fe400078e0203 */
[C-C-:B------:R-:W-:Y:S02]  /*0140*/  IMAD R29, R6.reuse, 0x5, R3.reuse ;  /* 0x00000005061d7824 */ /* 0x140fe400078e0203 */
[----:B------:R-:W-:-:S02]  /*0150*/  IMAD R8, R6, 0x6, R3 ;  /* 0x0000000606087824 */ /* 0x000fc400078e0203 */
[----:B0-----:R-:W-:-:S07]  /*0160*/  IMAD R10, R6, 0x7, R3 ;  /* 0x00000007060a7824 */ /* 0x001fce00078e0203 */
.L_x_92:
[----:B------:R-:W-:Y:S01]  /*0170*/  IADD3 R22, PT, PT, R22, 0x8, RZ ;  /* 0x0000000816167810 */ /* 0x000fe20007ffe0ff */
[--C-:B--2---:R-:W-:Y:S01]  /*0180*/  IMAD.WIDE.U32 R16, R5, 0x4, R12.reuse ;  /* 0x0000000405107825 */ /* 0x104fe200078e000c */
[----:B------:R-:W-:Y:S02]  /*0190*/  MOV R28, 0xffffffff ;  /* 0xffffffff001c7802 */ /* 0x000fe40000000f00 */
[----:B------:R-:W-:Y:S01]  /*01a0*/  ISETP.NE.AND P1, PT, R22, RZ, PT ;  /* 0x000000ff1600720c */ /* 0x000fe20003f25270 */
[--C-:B------:R-:W-:Y:S01]  /*01b0*/  IMAD.WIDE.U32 R14, R7, 0x4, R12.reuse ;  /* 0x00000004070e7825 */ /* 0x100fe200078e000c */
[C---:B------:R-:W-:Y:S01]  /*01c0*/  LEA R5, R6.reuse, R5, 0x3 ;  /* 0x0000000506057211 */ /* 0x040fe200078e18ff */
[----:B-1----:R0:W-:Y:S02]  /*01d0*/  STG.E desc[UR4][R16.64], R28 ;  /* 0x0000001c10007986 */ /* 0x0021e4000c101904 */
[--C-:B------:R-:W-:Y:S01]  /*01e0*/  IMAD.WIDE.U32 R26, R9, 0x4, R12.reuse ;  /* 0x00000004091a7825 */ /* 0x100fe200078e000c */
[C---:B------:R-:W-:Y:S01]  /*01f0*/  LEA R9, R6.reuse, R9, 0x3 ;  /* 0x0000000906097211 */ /* 0x040fe200078e18ff */
[----:B------:R1:W-:Y:S02]  /*0200*/  STG.E desc[UR4][R14.64], R28 ;  /* 0x0000001c0e007986 */ /* 0x0003e4000c101904 */
[--C-:B------:R-:W-:Y:S01]  /*0210*/  IMAD.WIDE.U32 R24, R11, 0x4, R12.reuse ;  /* 0x000000040b187825 */ /* 0x100fe200078e000c */
[----:B------:R-:W-:Y:S01]  /*0220*/  LEA R11, R6, R11, 0x3 ;  /* 0x0000000b060b7211 */ /* 0x000fe200078e18ff */
[----:B------:R2:W-:Y:S02]  /*0230*/  STG.E desc[UR4][R26.64], R28 ;  /* 0x0000001c1a007986 */ /* 0x0005e4000c101904 */
[--C-:B------:R-:W-:Y:S01]  /*0240*/  IMAD.WIDE.U32 R18, R8, 0x4, R12.reuse ;  /* 0x0000000408127825 */ /* 0x100fe200078e000c */
[C---:B------:R-:W-:Y:S01]  /*0250*/  LEA R8, R6.reuse, R8, 0x3 ;  /* 0x0000000806087211 */ /* 0x040fe200078e18ff */
[----:B------:R2:W-:Y:S02]  /*0260*/  STG.E desc[UR4][R24.64], R28 ;  /* 0x0000001c18007986 */ /* 0x0005e4000c101904 */
[----:B0-----:R-:W-:Y:S01]  /*0270*/  IMAD.WIDE.U32 R16, R29, 0x4, R12 ;  /* 0x000000041d107825 */ /* 0x001fe200078e000c */
[----:B------:R-:W-:-:S03]  /*0280*/  LEA R29, R6, R29, 0x3 ;  /* 0x0000001d061d7211 */ /* 0x000fc600078e18ff */
[----:B-1----:R-:W-:-:S04]  /*0290*/  IMAD.WIDE.U32 R14, R23, 0x4, R12 ;  /* 0x00000004170e7825 */ /* 0x002fc800078e000c */
[----:B------:R-:W-:Y:S01]  /*02a0*/  IMAD.WIDE.U32 R20, R10, 0x4, R12 ;  /* 0x000000040a147825 */ /* 0x000fe200078e000c */
[----:B------:R2:W-:Y:S03]  /*02b0*/  STG.E desc[UR4][R14.64], R28 ;  /* 0x0000001c0e007986 */ /* 0x0005e6000c101904 */
[C---:B------:R-:W-:Y:S01]  /*02c0*/  IMAD R7, R6.reuse, 0x8, R7 ;  /* 0x0000000806077824 */ /* 0x040fe200078e0207 */
[----:B------:R2:W-:Y:S01]  /*02d0*/  STG.E desc[UR4][R16.64], R28 ;  /* 0x0000001c10007986 */ /* 0x0005e2000c101904 */
[C---:B------:R-:W-:Y:S02]  /*02e0*/  IMAD R23, R6.reuse, 0x8, R23 ;  /* 0x0000000806177824 */ /* 0x040fe400078e0217 */
[----:B------:R-:W-:Y:S01]  /*02f0*/  IMAD R10, R6, 0x8, R10 ;  /* 0x00000008060a7824 */ /* 0x000fe200078e020a */
[----:B------:R2:W-:Y:S04]  /*0300*/  STG.E desc[UR4][R18.64], R28 ;  /* 0x0000001c12007986 */ /* 0x0005e8000c101904 */
[----:B------:R2:W-:Y:S01]  /*0310*/  STG.E desc[UR4][R20.64], R28 ;  /* 0x0000001c14007986 */ /* 0x0005e2000c101904 */
[----:B------:R-:W-:Y:S05]  /*0320*/  @P1 BRA `(.L_x_92) ;  /* 0xfffffffc00901947 */ /* 0x000fea000383ffff */
.L_x_91:
[----:B-1----:R-:W-:Y:S05]  /*0330*/  @!P0 EXIT ;  /* 0x000000000000894d */ /* 0x002fea0003800000 */
[----:B------:R-:W-:Y:S02]  /*0340*/  ISETP.GE.U32.AND P0, PT, R2, 0x4, PT ;  /* 0x000000040200780c */ /* 0x000fe40003f06070 */
[----:B--2---:R-:W-:-:S04]  /*0350*/  LOP3.LUT R14, R0, 0x3, RZ, 0xc0, !PT ;  /* 0x00000003000e7812 */ /* 0x004fc800078ec0ff */
[----:B------:R-:W-:-:S07]  /*0360*/  ISETP.NE.AND P1, PT, R14, RZ, PT ;  /* 0x000000ff0e00720c */ /* 0x000fce0003f25270 */
[----:B------:R-:W-:Y:S06]  /*0370*/  @!P0 BRA `(.L_x_93) ;  /* 0x0000000000408947 */ /* 0x000fec0003800000 */
[----:B------:R-:W0:Y:S01]  /*0380*/  LDCU UR6, c[0x0][0x38c] ;  /* 0x00007180ff0677ac */ /* 0x000e220008000800 */
[----:B------:R-:W1:Y:S01]  /*0390*/  LDC.64 R12, c[0x0][0x380] ;  /* 0x0000e000ff0c7b82 */ /* 0x000e620000000a00 */
[----:B------:R-:W-:Y:S01]  /*03a0*/  MOV R15, 0xffffffff ;  /* 0xffffffff000f7802 */ /* 0x000fe20000000f00 */
[C---:B0-----:R-:W-:Y:S01]  /*03b0*/  IMAD R7, R4.reuse, UR6, R3 ;  /* 0x0000000604077c24 */ /* 0x041fe2000f8e0203 */
[----:B------:R-:W-:-:S04]  /*03c0*/  IADD3 R4, PT, PT, R4, 0x4, RZ ;  /* 0x0000000404047810 */ /* 0x000fc80007ffe0ff */
[C---:B------:R-:W-:Y:S01]  /*03d0*/  IADD3 R9, PT, PT, R7.reuse, UR6, RZ ;  /* 0x0000000607097c10 */ /* 0x040fe2000fffe0ff */
[----:B-1----:R-:W-:-:S04]  /*03e0*/  IMAD.WIDE.U32 R6, R7, 0x4, R12 ;  /* 0x0000000407067825 */ /* 0x002fc800078e000c */
[C---:B------:R-:W-:Y:S01]  /*03f0*/  VIADD R11, R9.reuse, UR6 ;  /* 0x00000006090b7c36 */ /* 0x040fe20008000000 */
[----:B------:R1:W-:Y:S01]  /*0400*/  STG.E desc[UR4][R6.64], R15 ;  /* 0x0000000f06007986 */ /* 0x0003e2000c101904 */
[----:B------:R-:W-:-:S03]  /*0410*/  IMAD.WIDE.U32 R8, R9, 0x4, R12 ;  /* 0x0000000409087825 */ /* 0x000fc600078e000c */
[C---:B------:R-:W-:Y:S01]  /*0420*/  IADD3 R5, PT, PT, R11.reuse, UR6, RZ ;  /* 0x000000060b057c10 */ /* 0x040fe2000fffe0ff */
[--C-:B------:R-:W-:Y:S01]  /*0430*/  IMAD.WIDE.U32 R10, R11, 0x4, R12.reuse ;  /* 0x000000040b0a7825 */ /* 0x100fe200078e000c */
[----:B------:R1:W-:Y:S03]  /*0440*/  STG.E desc[UR4][R8.64], R15 ;  /* 0x0000000f08007986 */ /* 0x0003e6000c101904 */
[----:B------:R-:W-:Y:S01]  /*0450*/  IMAD.WIDE.U32 R12, R5, 0x4, R12 ;  /* 0x00000004050c7825 */ /* 0x000fe200078e000c */
[----:B------:R1:W-:Y:S04]  /*0460*/  STG.E desc[UR4][R10.64], R15 ;  /* 0x0000000f0a007986 */ /* 0x0003e8000c101904 */
[----:B------:R1:W-:Y:S02]  /*0470*/  STG.E desc[UR4][R12.64], R15 ;  /* 0x0000000f0c007986 */ /* 0x0003e4000c101904 */
.L_x_93:
[----:B------:R-:W-:Y:S05]  /*0480*/  @!P1 EXIT ;  /* 0x000000000000994d */ /* 0x000fea0003800000 */
[----:B------:R-:W-:Y:S02]  /*0490*/  ISETP.NE.AND P0, PT, R14, 0x1, PT ;  /* 0x000000010e00780c */ /* 0x000fe40003f05270 */
[----:B------:R-:W-:-:S04]  /*04a0*/  LOP3.LUT R0, R0, 0x1, RZ, 0xc0, !PT ;  /* 0x0000000100007812 */ /* 0x000fc800078ec0ff */
[----:B------:R-:W-:-:S07]  /*04b0*/  ISETP.NE.U32.AND P1, PT, R0, 0x1, PT ;  /* 0x000000010000780c */ /* 0x000fce0003f25070 */
[----:B------:R-:W-:Y:S06]  /*04c0*/  @!P0 BRA `(.L_x_94) ;  /* 0x0000000000288947 */ /* 0x000fec0003800000 */
[----:B------:R-:W0:Y:S01]  /*04d0*/  LDCU UR6, c[0x0][0x38c] ;  /* 0x00007180ff0677ac */ /* 0x000e220008000800 */
[----:B-1----:R-:W1:Y:S01]  /*04e0*/  LDC.64 R6, c[0x0][0x380] ;  /* 0x0000e000ff067b82 */ /* 0x002e620000000a00 */
[----:B------:R-:W-:Y:S01]  /*04f0*/  MOV R5, 0xffffffff ;  /* 0xffffffff00057802 */ /* 0x000fe20000000f00 */
[C---:B0-----:R-:W-:Y:S01]  /*0500*/  IMAD R9, R4.reuse, UR6, R3 ;  /* 0x0000000604097c24 */ /* 0x041fe2000f8e0203 */
[----:B------:R-:W-:-:S03]  /*0510*/  IADD3 R4, PT, PT, R4, 0x2, RZ ;  /* 0x0000000204047810 */ /* 0x000fc60007ffe0ff */
[C---:B------:R-:W-:Y:S02]  /*0520*/  VIADD R11, R9.reuse, UR6 ;  /* 0x00000006090b7c36 */ /* 0x040fe40008000000 */
[----:B-1----:R-:W-:-:S04]  /*0530*/  IMAD.WIDE.U32 R8, R9, 0x4, R6 ;  /* 0x0000000409087825 */ /* 0x002fc800078e0006 */
[----:B------:R-:W-:Y:S01]  /*0540*/  IMAD.WIDE.U32 R6, R11, 0x4, R6 ;  /* 0x000000040b067825 */ /* 0x000fe200078e0006 */
[----:B------:R2:W-:Y:S04]  /*0550*/  STG.E desc[UR4][R8.64], R5 ;  /* 0x0000000508007986 */ /* 0x0005e8000c101904 */
[----:B------:R2:W-:Y:S02]  /*0560*/  STG.E desc[UR4][R6.64], R5 ;  /* 0x0000000506007986 */ /* 0x0005e4000c101904 */
.L_x_94:
[----:B------:R-:W-:Y:S05]  /*0570*/  @P1 EXIT ;  /* 0x000000000000194d */ /* 0x000fea0003800000 */
[----:B-12---:R-:W1:Y:S01]  /*0580*/  LDC.64 R6, c[0x0][0x380] ;  /* 0x0000e000ff067b82 */ /* 0x006e620000000a00 */
[----:B------:R-:W0:Y:S01]  /*0590*/  LDCU UR6, c[0x0][0x38c] ;  /* 0x00007180ff0677ac */ /* 0x000e220008000800 */
[----:B------:R-:W-:Y:S01]  /*05a0*/  MOV R5, 0xffffffff ;  /* 0xffffffff00057802 */ /* 0x000fe20000000f00 */
[----:B0-----:R-:W-:-:S04]  /*05b0*/  IMAD R3, R4, UR6, R3 ;  /* 0x0000000604037c24 */ /* 0x001fc8000f8e0203 */
[----:B-1----:R-:W-:-:S05]  /*05c0*/  IMAD.WIDE.U32 R2, R3, 0x4, R6 ;  /* 0x0000000403027825 */ /* 0x002fca00078e0006 */
[----:B------:R-:W-:Y:S01]  /*05d0*/  STG.E desc[UR4][R2.64], R5 ;  /* 0x0000000502007986 */ /* 0x000fe2000c101904 */
[----:B------:R-:W-:Y:S05]  /*05e0*/  EXIT ;  /* 0x000000000000794d */ /* 0x000fea0003800000 */
.L_x_95:
        /* <DEDUP_REMOVED lines=9> */
.L_x_161:


//--------------------- .text._Z29kernel_collect_num_valid_featPiPfi --------------------------
	.section	.text._Z29kernel_collect_num_valid_featPiPfi,"ax",@progbits
	.align	128
        .global         _Z29kernel_collect_num_valid_featPiPfi
        .type           _Z29kernel_collect_num_valid_featPiPfi,@function
        .size           _Z29kernel_collect_num_valid_featPiPfi,(.L_x_162 - _Z29kernel_collect_num_valid_featPiPfi)
        .other          _Z29kernel_collect_num_valid_featPiPfi,@"STO_CUDA_ENTRY STV_DEFAULT"
_Z29kernel_collect_num_valid_featPiPfi:
.text._Z29kernel_collect_num_valid_featPiPfi:
[----:B------:R-:W-:Y:S01]  /*0000*/  LDC R1, c[0x0][0x37c] ;  /* 0x0000df00ff017b82 */ /* 0x000fe20000000800 */
[----:B------:R-:W0:Y:S01]  /*0010*/  S2R R9, SR_TID.X ;  /* 0x0000000000097919 */ /* 0x000e220000002100 */
[----:B------:R-:W1:Y:S01]  /*0020*/  LDCU.64 UR6, c[0x0][0x358] ;  /* 0x00006b00ff0677ac */ /* 0x000e620008000a00 */
[----:B------:R-:W-:Y:S01]  /*0030*/  BSSY.RECONVERGENT B0, `(.L_x_96) ;  /* 0x000001b000007945 */ /* 0x000fe20003800200 */
[----:B------:R-:W-:Y:S01]  /*0040*/  IMAD.MOV.U32 R0, RZ, RZ, RZ ;  /* 0x000000ffff007224 */ /* 0x000fe200078e00ff */
[----:B0-----:R-:W-:-:S13]  /*0050*/  ISETP.GT.U32.AND P0, PT, R9, 0x3, PT ;  /* 0x000000030900780c */ /* 0x001fda0003f04070 */
[----:B-1----:R-:W-:Y:S05]  /*0060*/  @P0 BRA `(.L_x_97) ;  /* 0x00000000005c0947 */ /* 0x002fea0003800000 */
[----:B------:R-:W0:Y:S01]  /*0070*/  S2R R2, SR_CTAID.X ;  /* 0x0000000000027919 */ /* 0x000e220000002500 */
[----:B------:R-:W1:Y:S01]  /*0080*/  LDCU.64 UR4, c[0x0][0x388] ;  /* 0x00007100ff0477ac */ /* 0x000e620008000a00 */
[----:B------:R-:W2:Y:S01]  /*0090*/  LDC R11, c[0x0][0x360] ;  /* 0x0000d800ff0b7b82 */ /* 0x000ea20000000800 */
[----:B------:R-:W-:Y:S02]  /*00a0*/  HFMA2 R0, -RZ, RZ, 0, 0 ;  /* 0x00000000ff007431 */ /* 0x000fe400000001ff */
[----:B------:R-:W-:Y:S02]  /*00b0*/  IMAD.MOV.U32 R6, RZ, RZ, R9 ;  /* 0x000000ffff067224 */ /* 0x000fe400078e0009 */
[----:B0-----:R-:W-:-:S04]  /*00c0*/  IMAD.SHL.U32 R2, R2, 0x8, RZ ;  /* 0x0000000802027824 */ /* 0x001fc800078e00ff */
[----:B------:R-:W-:-:S04]  /*00d0*/  IMAD.WIDE.U32 R2, R2, 0x4, RZ ;  /* 0x0000000402027825 */ /* 0x000fc800078e00ff */
[----:B------:R-:W-:-:S03]  /*00e0*/  IMAD.WIDE.U32 R2, R9, 0x8, R2 ;  /* 0x0000000809027825 */ /* 0x000fc600078e0002 */
[----:B-1----:R-:W-:-:S04]  /*00f0*/  IADD3 R2, P0, PT, R2, UR4, RZ ;  /* 0x0000000402027c10 */ /* 0x002fc8000ff1e0ff */
[----:B------:R-:W-:-:S04]  /*0100*/  IADD3 R2, P1, PT, R2, 0x4, RZ ;  /* 0x0000000402027810 */ /* 0x000fc80007f3e0ff */
[----:B--2---:R-:W-:-:S09]  /*0110*/  IADD3.X R3, PT, PT, RZ, UR5, R3, P1, P0 ;  /* 0x00000005ff037c10 */ /* 0x004fd20008fe0403 */
.L_x_98:
[----:B------:R-:W-:Y:S01]  /*0120*/  IMAD.MOV.U32 R4, RZ, RZ, R2 ;  /* 0x000000ffff047224 */ /* 0x000fe200078e0002 */
[----:B------:R-:W-:-:S05]  /*0130*/  MOV R5, R3 ;  /* 0x0000000300057202 */ /* 0x000fca0000000f00 */
[----:B------:R-:W2:Y:S04]  /*0140*/  LDG.E R2, desc[UR6][R4.64+-0x4] ;  /* 0xfffffc0604027981 */ /* 0x000ea8000c1e1900 */
[----:B------:R-:W2:Y:S01]  /*0150*/  LDG.E R3, desc[UR6][R4.64] ;  /* 0x0000000604037981 */ /* 0x000ea2000c1e1900 */
[----:B------:R-:W-:Y:S02]  /*0160*/  IMAD.IADD R6, R11, 0x1, R6 ;  /* 0x000000010b067824 */ /* 0x000fe400078e0206 */
[----:B------:R-:W-:-:S03]  /*0170*/  VIADD R7, R0, 0x1 ;  /* 0x0000000100077836 */ /* 0x000fc60000000000 */
[----:B------:R-:W-:Y:S02]  /*0180*/  ISETP.GE.U32.AND P1, PT, R6, 0x4, PT ;  /* 0x000000040600780c */ /* 0x000fe40003f26070 */
[----:B--2---:R-:W-:Y:S01]  /*0190*/  FSETP.NEU.AND P0, PT, R2, R3, PT ;  /* 0x000000030200720b */ /* 0x004fe20003f0d000 */
[----:B------:R-:W-:-:S12]  /*01a0*/  IMAD.WIDE.U32 R2, R11, 0x8, R4 ;  /* 0x000000080b027825 */ /* 0x000fd800078e0004 */
[----:B------:R-:W-:-:S05]  /*01b0*/  @!P0 IADD3 R7, PT, PT, R0, RZ, RZ ;  /* 0x000000ff00078210 */ /* 0x000fca0007ffe0ff */
[----:B------:R-:W-:Y:S01]  /*01c0*/  IMAD.MOV.U32 R0, RZ, RZ, R7 ;  /* 0x000000ffff007224 */ /* 0x000fe200078e0007 */
[----:B------:R-:W-:Y:S06]  /*01d0*/  @!P1 BRA `(.L_x_98) ;  /* 0xfffffffc00d09947 */ /* 0x000fec000383ffff */
.L_x_97:
[----:B------:R-:W-:Y:S05]  /*01e0*/  BSYNC.RECONVERGENT B0 ;  /* 0x0000000000007941 */ /* 0x000fea0003800200 */
.L_x_96:
[----:B------:R-:W0:Y:S01]  /*01f0*/  S2UR UR5, SR_CgaCtaId ;  /* 0x00000000000579c3 */ /* 0x000e220000008800 */
[----:B------:R-:W-:Y:S01]  /*0200*/  UMOV UR4, 0x400 ;  /* 0x0000040000047882 */ /* 0x000fe20000000000 */
[----:B------:R-:W1:Y:S01]  /*0210*/  LDCU UR8, c[0x0][0x360] ;  /* 0x00006c00ff0877ac */ /* 0x000e620008000800 */
[----:B------:R-:W-:Y:S01]  /*0220*/  ISETP.NE.AND P0, PT, R9, RZ, PT ;  /* 0x000000ff0900720c */ /* 0x000fe20003f05270 */
[----:B-1----:R-:W-:Y:S02]  /*0230*/  UISETP.GE.U32.AND UP0, UPT, UR8, 0x2, UPT ;  /* 0x000000020800788c */ /* 0x002fe4000bf06070 */
[----:B0-----:R-:W-:-:S06]  /*0240*/  ULEA UR4, UR5, UR4, 0x18 ;  /* 0x0000000405047291 */ /* 0x001fcc000f8ec0ff */
[----:B------:R-:W-:-:S05]  /*0250*/  LEA R3, R9, UR4, 0x2 ;  /* 0x0000000409037c11 */ /* 0x000fca000f8e10ff */
[----:B------:R0:W-:Y:S01]  /*0260*/  STS [R3], R0 ;  /* 0x0000000003007388 */ /* 0x0001e20000000800 */
[----:B------:R-:W-:Y:S05]  /*0270*/  BRA.U !UP0, `(.L_x_99) ;  /* 0x0000000108307547 */ /* 0x000fea000b800000 */
[----:B0-----:R-:W-:-:S07]  /*0280*/  IMAD.U32 R0, RZ, RZ, UR8 ;  /* 0x00000008ff007e24 */ /* 0x001fce000f8e00ff */
.L_x_100:
[----:B------:R-:W-:Y:S01]  /*0290*/  BAR.SYNC.DEFER_BLOCKING 0x0 ;  /* 0x0000000000007b1d */ /* 0x000fe20000010000 */
[----:B------:R-:W-:-:S04]  /*02a0*/  SHF.R.U32.HI R6, RZ, 0x1, R0 ;  /* 0x00000001ff067819 */ /* 0x000fc80000011600 */
[----:B------:R-:W-:-:S13]  /*02b0*/  ISETP.GE.U32.AND P1, PT, R9, R6, PT ;  /* 0x000000060900720c */ /* 0x000fda0003f26070 */
[----:B------:R-:W-:Y:S01]  /*02c0*/  @!P1 LEA R2, R6, R3, 0x2 ;  /* 0x0000000306029211 */ /* 0x000fe200078e10ff */
[----:B------:R-:W-:Y:S05]  /*02d0*/  @!P1 LDS R5, [R3] ;  /* 0x0000000003059984 */ /* 0x000fea0000000800 */
[----:B------:R-:W0:Y:S02]  /*02e0*/  @!P1 LDS R2, [R2] ;  /* 0x0000000002029984 */ /* 0x000e240000000800 */
[----:B0-----:R-:W-:-:S05]  /*02f0*/  @!P1 IMAD.IADD R4, R2, 0x1, R5 ;  /* 0x0000000102049824 */ /* 0x001fca00078e0205 */
[----:B------:R1:W-:Y:S01]  /*0300*/  @!P1 STS [R3], R4 ;  /* 0x0000000403009388 */ /* 0x0003e20000000800 */
[----:B------:R-:W-:Y:S02]  /*0310*/  ISETP.GT.U32.AND P1, PT, R0, 0x3, PT ;  /* 0x000000030000780c */ /* 0x000fe40003f24070 */
[----:B------:R-:W-:-:S11]  /*0320*/  MOV R0, R6 ;  /* 0x0000000600007202 */ /* 0x000fd60000000f00 */
[----:B-1----:R-:W-:Y:S05]  /*0330*/  @P1 BRA `(.L_x_100) ;  /* 0xfffffffc00d41947 */ /* 0x002fea000383ffff */
.L_x_99:
[----:B------:R-:W-:Y:S05]  /*0340*/  @P0 EXIT ;  /* 0x000000000000094d */ /* 0x000fea0003800000 */
[----:B------:R-:W1:Y:S01]  /*0350*/  S2UR UR5, SR_CgaCtaId ;  /* 0x00000000000579c3 */ /* 0x000e620000008800 */
[----:B------:R-:W-:Y:S01]  /*0360*/  UMOV UR4, 0x400 ;  /* 0x0000040000047882 */ /* 0x000fe20000000000 */
[----:B------:R-:W2:Y:S06]  /*0370*/  S2R R7, SR_CTAID.X ;  /* 0x0000000000077919 */ /* 0x000eac0000002500 */
[----:B0-----:R-:W2:Y:S01]  /*0380*/  LDC.64 R2, c[0x0][0x380] ;  /* 0x0000e000ff027b82 */ /* 0x001ea20000000a00 */
[----:B-1----:R-:W-:-:S09]  /*0390*/  ULEA UR4, UR5, UR4, 0x18 ;  /* 0x0000000405047291 */ /* 0x002fd2000f8ec0ff */
[----:B------:R-:W0:Y:S01]  /*03a0*/  LDS R5, [UR4] ;  /* 0x00000004ff057984 */ /* 0x000e220008000800 */
[----:B--2---:R-:W-:-:S05]  /*03b0*/  IMAD.WIDE.U32 R2, R7, 0x4, R2 ;  /* 0x0000000407027825 */ /* 0x004fca00078e0002 */
[----:B0-----:R-:W-:Y:S01]  /*03c0*/  STG.E desc[UR6][R2.64], R5 ;  /* 0x0000000502007986 */ /* 0x001fe2000c101906 */
[----:B------:R-:W-:Y:S05]  /*03d0*/  EXIT ;  /* 0x000000000000794d */ /* 0x000fea0003800000 */
.L_x_101:
        /* <DEDUP_REMOVED lines=10> */
.L_x_162:


//--------------------- .text._Z22kernel_collect_min_maxPfPiiiiS_ --------------------------
	.section	.text._Z22kernel_collect_min_maxPfPiiiiS_,"ax",@progbits
	.align	128
        .global         _Z22kernel_collect_min_maxPfPiiiiS_
        .type           _Z22kernel_collect_min_maxPfPiiiiS_,@function
        .size           _Z22kernel_collect_min_maxPfPiiiiS_,(.L_x_163 - _Z22kernel_collect_min_maxPfPiiiiS_)
        .other          _Z22kernel_collect_min_maxPfPiiiiS_,@"STO_CUDA_ENTRY STV_DEFAULT"
_Z22kernel_collect_min_maxPfPiiiiS_:
.text._Z22kernel_collect_min_maxPfPiiiiS_:
[----:B------:R-:W-:Y:S01]  /*0000*/  LDC R1, c[0x0][0x37c] ;  /* 0x0000df00ff017b82 */ /* 0x000fe20000000800 */
[----:B------:R-:W0:Y:S01]  /*0010*/  S2R R10, SR_TID.X ;  /* 0x00000000000a7919 */ /* 0x000e220000002100 */
[----:B------:R-:W0:Y:S01]  /*0020*/  LDCU UR4, c[0x0][0x398] ;  /* 0x00007300ff0477ac */ /* 0x000e220008000800 */
[----:B------:R-:W-:Y:S01]  /*0030*/  BSSY.RECONVERGENT B0, `(.L_x_102) ;  /* 0x0000021000007945 */ /* 0x000fe20003800200 */
[----:B------:R-:W-:Y:S01]  /*0040*/  IMAD.MOV.U32 R3, RZ, RZ, -0x800001 ;  /* 0xff7fffffff037424 */ /* 0x000fe200078e00ff */
[----:B------:R-:W1:Y:S01]  /*0050*/  LDCU.64 UR6, c[0x0][0x358] ;  /* 0x00006b00ff0677ac */ /* 0x000e620008000a00 */
[----:B------:R-:W-:Y:S01]  /*0060*/  IMAD.MOV.U32 R2, RZ, RZ, 0x7f7fffff ;  /* 0x7f7fffffff027424 */ /* 0x000fe200078e00ff */
[----:B------:R-:W2:Y:S01]  /*0070*/  LDCU UR5, c[0x0][0x390] ;  /* 0x00007200ff0577ac */ /* 0x000ea20008000800 */
[----:B0-----:R-:W-:-:S13]  /*0080*/  ISETP.GE.AND P0, PT, R10, UR4, PT ;  /* 0x000000040a007c0c */ /* 0x001fda000bf06270 */
[----:B-12---:R-:W-:Y:S05]  /*0090*/  @P0 BRA `(.L_x_103) ;  /* 0x0000000000680947 */ /* 0x006fea0003800000 */
[----:B------:R-:W0:Y:S01]  /*00a0*/  S2R R11, SR_CTAID.X ;  /* 0x00000000000b7919 */ /* 0x000e220000002500 */
[----:B------:R-:W1:Y:S01]  /*00b0*/  LDC R15, c[0x0][0x360] ;  /* 0x0000d800ff0f7b82 */ /* 0x000e620000000800 */
[----:B------:R-:W-:Y:S01]  /*00c0*/  IMAD.MOV.U32 R0, RZ, RZ, R10 ;  /* 0x000000ffff007224 */ /* 0x000fe200078e000a */
[----:B------:R-:W2:Y:S01]  /*00d0*/  S2R R13, SR_CTAID.Y ;  /* 0x00000000000d7919 */ /* 0x000ea20000002600 */
[----:B------:R-:W-:Y:S02]  /*00e0*/  IMAD.MOV.U32 R2, RZ, RZ, 0x7f7fffff ;  /* 0x7f7fffffff027424 */ /* 0x000fe400078e00ff */
[----:B------:R-:W-:-:S03]  /*00f0*/  IMAD.MOV.U32 R3, RZ, RZ, -0x800001 ;  /* 0xff7fffffff037424 */ /* 0x000fc600078e00ff */
[----:B------:R-:W3:Y:S08]  /*0100*/  LDC R17, c[0x0][0x398] ;  /* 0x0000e600ff117b82 */ /* 0x000ef00000000800 */
[----:B------:R-:W4:Y:S08]  /*0110*/  LDC.64 R4, c[0x0][0x388] ;  /* 0x0000e200ff047b82 */ /* 0x000f300000000a00 */
[----:B------:R-:W0:Y:S02]  /*0120*/  LDC.64 R6, c[0x0][0x380] ;  /* 0x0000e000ff067b82 */ /* 0x000e240000000a00 */
.L_x_106:
[----:B0--3--:R-:W-:-:S04]  /*0130*/  IMAD R9, R11, R17, R0 ;  /* 0x000000110b097224 */ /* 0x009fc800078e0200 */
[----:B----4-:R-:W-:-:S06]  /*0140*/  IMAD.WIDE.U32 R8, R9, 0x4, R4 ;  /* 0x0000000409087825 */ /* 0x010fcc00078e0004 */
[----:B------:R-:W3:Y:S01]  /*0150*/  LDG.E R8, desc[UR6][R8.64] ;  /* 0x0000000608087981 */ /* 0x000ee2000c1e1900 */
[----:B------:R-:W-:Y:S01]  /*0160*/  BSSY.RECONVERGENT B1, `(.L_x_104) ;  /* 0x000000a000017945 */ /* 0x000fe20003800200 */
[----:B---3--:R-:W-:-:S13]  /*0170*/  ISETP.NE.AND P0, PT, R8, UR5, PT ;  /* 0x0000000508007c0c */ /* 0x008fda000bf05270 */
[----:B------:R-:W-:Y:S05]  /*0180*/  @P0 BRA `(.L_x_105) ;  /* 0x00000000001c0947 */ /* 0x000fea0003800000 */
[----:B--2---:R-:W-:-:S04]  /*0190*/  IMAD R9, R13, 0x64, R0 ;  /* 0x000000640d097824 */ /* 0x004fc800078e0200 */
[----:B------:R-:W-:-:S06]  /*01a0*/  IMAD.WIDE.U32 R8, R9, 0x4, R6 ;  /* 0x0000000409087825 */ /* 0x000fcc00078e0006 */
[----:B------:R-:W2:Y:S02]  /*01b0*/  LDG.E R8, desc[UR6][R8.64] ;  /* 0x0000000608087981 */ /* 0x000ea4000c1e1900 */
[CC--:B--2---:R-:W-:Y:S02]  /*01c0*/  FSETP.GEU.AND P1, PT, R8.reuse, R2.reuse, PT ;  /* 0x000000020800720b */ /* 0x0c4fe40003f2e000 */
[CC--:B------:R-:W-:Y:S02]  /*01d0*/  FSETP.GT.AND P0, PT, R8.reuse, R3.reuse, PT ;  /* 0x000000030800720b */ /* 0x0c0fe40003f04000 */
[C---:B------:R-:W-:Y:S02]  /*01e0*/  FSEL R2, R8.reuse, R2, !P1 ;  /* 0x0000000208027208 */ /* 0x040fe40004800000 */
[----:B------:R-:W-:-:S09]  /*01f0*/  FSEL R3, R8, R3, P0 ;  /* 0x0000000308037208 */ /* 0x000fd20000000000 */
.L_x_105:
[----:B------:R-:W-:Y:S05]  /*0200*/  BSYNC.RECONVERGENT B1 ;  /* 0x0000000000017941 */ /* 0x000fea0003800200 */
.L_x_104:
[----:B-1----:R-:W-:-:S04]  /*0210*/  IADD3 R0, PT, PT, R15, R0, RZ ;  /* 0x000000000f007210 */ /* 0x002fc80007ffe0ff */
[----:B------:R-:W-:-:S13]  /*0220*/  ISETP.GE.AND P0, PT, R0, R17, PT ;  /* 0x000000110000720c */ /* 0x000fda0003f06270 */
[----:B------:R-:W-:Y:S05]  /*0230*/  @!P0 BRA `(.L_x_106) ;  /* 0xfffffffc00bc8947 */ /* 0x000fea000383ffff */
.L_x_103:
[----:B------:R-:W-:Y:S05]  /*0240*/  BSYNC.RECONVERGENT B0 ;  /* 0x0000000000007941 */ /* 0x000fea0003800200 */
.L_x_102:
[----:B------:R-:W0:Y:S01]  /*0250*/  S2UR UR5, SR_CgaCtaId ;  /* 0x00000000000579c3 */ /* 0x000e220000008800 */
[----:B------:R-:W-:Y:S02]  /*0260*/  UMOV UR4, 0x400 ;  /* 0x0000040000047882 */ /* 0x000fe40000000000 */
[----:B0-----:R-:W-:Y:S01]  /*0270*/  ULEA UR4, UR5, UR4, 0x18 ;  /* 0x0000000405047291 */ /* 0x001fe2000f8ec0ff */
[----:B------:R-:W0:Y:S05]  /*0280*/  LDCU UR5, c[0x0][0x360] ;  /* 0x00006c00ff0577ac */ /* 0x000e2a0008000800 */
[----:B------:R-:W-:-:S05]  /*0290*/  LEA R0, R10, UR4, 0x3 ;  /* 0x000000040a007c11 */ /* 0x000fca000f8e18ff */
[----:B------:R1:W-:Y:S01]  /*02a0*/  STS.64 [R0], R2 ;  /* 0x0000000200007388 */ /* 0x0003e20000000a00 */
[----:B0-----:R-:W-:-:S09]  /*02b0*/  UISETP.GE.U32.AND UP0, UPT, UR5, 0x2, UPT ;  /* 0x000000020500788c */ /* 0x001fd2000bf06070 */
[----:B-1----:R-:W-:Y:S05]  /*02c0*/  BRA.U !UP0, `(.L_x_107) ;  /* 0x00000001084c7547 */ /* 0x002fea000b800000 */
[----:B------:R-:W-:-:S07]  /*02d0*/  IMAD.U32 R3, RZ, RZ, UR5 ;  /* 0x00000005ff037e24 */ /* 0x000fce000f8e00ff */
.L_x_110:
[--C-:B------:R-:W-:Y:S01]  /*02e0*/  IMAD.MOV.U32 R2, RZ, RZ, R3.reuse ;  /* 0x000000ffff027224 */ /* 0x100fe200078e0003 */
[----:B------:R-:W-:Y:S01]  /*02f0*/  SHF.R.U32.HI R3, RZ, 0x1, R3 ;  /* 0x00000001ff037819 */ /* 0x000fe20000011603 */
[----:B------:R-:W-:Y:S03]  /*0300*/  BAR.SYNC.DEFER_BLOCKING 0x0 ;  /* 0x0000000000007b1d */ /* 0x000fe60000010000 */
[----:B------:R-:W-:Y:S02]  /*0310*/  ISETP.GE.U32.AND P1, PT, R10, R3, PT ;  /* 0x000000030a00720c */ /* 0x000fe40003f26070 */
[----:B------:R-:W-:Y:S01]  /*0320*/  ISETP.GT.U32.AND P0, PT, R2, 0x3, PT ;  /* 0x000000030200780c */ /* 0x000fe20003f04070 */
[----:B------:R-:W-:Y:S10]  /*0330*/  BSSY.RECONVERGENT B0, `(.L_x_108) ;  /* 0x000000b000007945 */ /* 0x000ff40003800200 */
[----:B0-----:R-:W-:Y:S05]  /*0340*/  @P1 BRA `(.L_x_109) ;  /* 0x0000000000241947 */ /* 0x001fea0003800000 */
[----:B------:R-:W-:Y:S01]  /*0350*/  IMAD R4, R3, 0x8, R0 ;  /* 0x0000000803047824 */ /* 0x000fe200078e0200 */
[----:B------:R-:W-:Y:S04]  /*0360*/  LDS R2, [R0] ;  /* 0x0000000000027984 */ /* 0x000fe80000000800 */
[----:B------:R-:W0:Y:S02]  /*0370*/  LDS R5, [R4] ;  /* 0x0000000004057984 */ /* 0x000e240000000800 */
[----:B0-----:R-:W-:Y:S02]  /*0380*/  FSETP.GEU.AND P1, PT, R5, R2, PT ;  /* 0x000000020500720b */ /* 0x001fe40003f2e000 */
[----:B------:R-:W-:Y:S11]  /*0390*/  LDS R2, [R0+0x4] ;  /* 0x0000040000027984 */ /* 0x000ff60000000800 */
[----:B------:R-:W-:Y:S04]  /*03a0*/  @!P1 STS [R0], R5 ;  /* 0x0000000500009388 */ /* 0x000fe80000000800 */
[----:B------:R-:W0:Y:S02]  /*03b0*/  LDS R7, [R4+0x4] ;  /* 0x0000040004077984 */ /* 0x000e240000000800 */
[----:B0-----:R-:W-:-:S13]  /*03c0*/  FSETP.GT.AND P1, PT, R7, R2, PT ;  /* 0x000000020700720b */ /* 0x001fda0003f24000 */
[----:B------:R0:W-:Y:S02]  /*03d0*/  @P1 STS [R0+0x4], R7 ;  /* 0x0000040700001388 */ /* 0x0001e40000000800 */
.L_x_109:
[----:B------:R-:W-:Y:S05]  /*03e0*/  BSYNC.RECONVERGENT B0 ;  /* 0x0000000000007941 */ /* 0x000fea0003800200 */
.L_x_108:
[----:B------:R-:W-:Y:S05]  /*03f0*/  @P0 BRA `(.L_x_110) ;  /* 0xfffffffc00b80947 */ /* 0x000fea000383ffff */
.L_x_107:
[----:B------:R-:W-:-:S13]  /*0400*/  ISETP.NE.AND P0, PT, R10, RZ, PT ;  /* 0x000000ff0a00720c */ /* 0x000fda0003f05270 */
[----:B------:R-:W-:Y:S05]  /*0410*/  @P0 EXIT ;  /* 0x000000000000094d */ /* 0x000fea0003800000 */
[----:B------:R-:W1:Y:S01]  /*0420*/  S2UR UR5, SR_CgaCtaId ;  /* 0x00000000000579c3 */ /* 0x000e620000008800 */
[----:B------:R-:W-:Y:S01]  /*0430*/  UMOV UR4, 0x400 ;  /* 0x0000040000047882 */ /* 0x000fe20000000000 */
[----:B0-----:R-:W0:Y:S01]  /*0440*/  S2R R7, SR_CTAID.X ;  /* 0x0000000000077919 */ /* 0x001e220000002500 */
[----:B------:R-:W0:Y:S05]  /*0450*/  S2R R0, SR_CTAID.Y ;  /* 0x0000000000007919 */ /* 0x000e2a0000002600 */
[----:B------:R-:W3:Y:S01]  /*0460*/  LDC.64 R2, c[0x0][0x3a0] ;  /* 0x0000e800ff027b82 */ /* 0x000ee20000000a00 */
[----:B-1----:R-:W-:-:S09]  /*0470*/  ULEA UR4, UR5, UR4, 0x18 ;  /* 0x0000000405047291 */ /* 0x002fd2000f8ec0ff */
[----:B------:R-:W1:Y:S01]  /*0480*/  LDS.64 R4, [UR4] ;  /* 0x00000004ff047984 */ /* 0x000e620008000a00 */
[----:B0-----:R-:W-:-:S05]  /*0490*/  LEA R7, R7, R0, 0x2 ;  /* 0x0000000007077211 */ /* 0x001fca00078e10ff */
[----:B------:R-:W-:-:S04]  /*04a0*/  IMAD.SHL.U32 R7, R7, 0x2, RZ ;  /* 0x0000000207077824 */ /* 0x000fc800078e00ff */
[----:B---3--:R-:W-:-:S05]  /*04b0*/  IMAD.WIDE.U32 R2, R7, 0x4, R2 ;  /* 0x0000000407027825 */ /* 0x008fca00078e0002 */
[----:B-1----:R-:W-:Y:S04]  /*04c0*/  STG.E desc[UR6][R2.64], R4 ;  /* 0x0000000402007986 */ /* 0x002fe8000c101906 */
[----:B------:R-:W-:Y:S01]  /*04d0*/  STG.E desc[UR6][R2.64+0x4], R5 ;  /* 0x0000040502007986 */ /* 0x000fe2000c101906 */
[----:B------:R-:W-:Y:S05]  /*04e0*/  EXIT ;  /* 0x000000000000794d */ /* 0x000fea0003800000 */
.L_x_111:
        /* <DEDUP_REMOVED lines=9> */
.L_x_163:


//--------------------- .text._Z29kernel_check_node_terminationPfiS_PiiS0_S0_ --------------------------
	.section	.text._Z29kernel_check_node_terminationPfiS_PiiS0_S0_,"ax",@progbits
	.align	128
        .global         _Z29kernel_check_node_terminationPfiS_PiiS0_S0_
        .type           _Z29kernel_check_node_terminationPfiS_PiiS0_S0_,@function
        .size           _Z29kernel_check_node_terminationPfiS_PiiS0_S0_,(.L_x_164 - _Z29kernel_check_node_terminationPfiS_PiiS0_S0_)
        .other          _Z29kernel_check_node_terminationPfiS_PiiS0_S0_,@"STO_CUDA_ENTRY STV_DEFAULT"
_Z29kernel_check_node_terminationPfiS_PiiS0_S0_:
.text._Z29kernel_check_node_terminationPfiS_PiiS0_S0_:
[----:B------:R-:W0:Y:S01]  /*0000*/  LDC R1, c[0x0][0x37c] ;  /* 0x0000df00ff017b82 */ /* 0x000e220000000800 */
[----:B------:R-:W1:Y:S07]  /*0010*/  S2R R18, SR_TID.X ;  /* 0x0000000000127919 */ /* 0x000e6e0000002100 */
[----:B------:R-:W1:Y:S01]  /*0020*/  LDC.64 R4, c[0x0][0x3b0] ;  /* 0x0000ec00ff047b82 */ /* 0x000e620000000a00 */
[----:B------:R-:W2:Y:S01]  /*0030*/  LDCU.64 UR36, c[0x0][0x358] ;  /* 0x00006b00ff2477ac */ /* 0x000ea20008000a00 */
[----:B0-----:R-:W-:-:S02]  /*0040*/  VIADD R1, R1, 0xfffffff8 ;  /* 0xfffffff801017836 */ /* 0x001fc40000000000 */
[----:B-1----:R-:W-:-:S06]  /*0050*/  IMAD.WIDE.U32 R4, R18, 0x4, R4 ;  /* 0x0000000412047825 */ /* 0x002fcc00078e0004 */
[----:B--2---:R-:W2:Y:S01]  /*0060*/  LDG.E R4, desc[UR36][R4.64] ;  /* 0x0000002404047981 */ /* 0x004ea2000c1e1900 */
[----:B------:R-:W0:Y:S01]  /*0070*/  LDCU UR4, c[0x0][0x2f8] ;  /* 0x00005f00ff0477ac */ /* 0x000e220008000800 */
[----:B------:R-:W1:Y:S01]  /*0080*/  LDCU UR5, c[0x0][0x2fc] ;  /* 0x00005f80ff0577ac */ /* 0x000e620008000800 */
[----:B0-----:R-:W-:-:S05]  /*0090*/  IADD3 R16, P1, PT, R1, UR4, RZ ;  /* 0x0000000401107c10 */ /* 0x001fca000ff3e0ff */
[----:B-1----:R-:W-:Y:S01]  /*00a0*/  IMAD.X R2, RZ, RZ, UR5, P1 ;  /* 0x00000005ff027e24 */ /* 0x002fe200088e06ff */
[----:B--2---:R-:W-:-:S13]  /*00b0*/  ISETP.NE.AND P0, PT, R4, 0x1, PT ;  /* 0x000000010400780c */ /* 0x004fda0003f05270 */
[----:B------:R-:W-:Y:S05]  /*00c0*/  @!P0 BRA `(.L_x_112) ;  /* 0x0000000800148947 */ /* 0x000fea0003800000 */
[----:B------:R-:W0:Y:S01]  /*00d0*/  LDC R15, c[0x0][0x3a0] ;  /* 0x0000e800ff0f7b82 */ /* 0x000e220000000800 */
[----:B------:R-:W-:Y:S01]  /*00e0*/  BSSY.RECONVERGENT B0, `(.L_x_113) ;  /* 0x0000054000007945 */ /* 0x000fe20003800200 */
[----:B------:R-:W-:Y:S02]  /*00f0*/  IMAD.MOV.U32 R3, RZ, RZ, 0x1 ;  /* 0x00000001ff037424 */ /* 0x000fe400078e00ff */
[----:B------:R-:W-:-:S04]  /*0100*/  IMAD.MOV.U32 R0, RZ, RZ, -0x1 ;  /* 0xffffffffff007424 */ /* 0x000fc800078e00ff */
[----:B------:R-:W1:Y:S08]  /*0110*/  LDC.64 R6, c[0x0][0x390] ;  /* 0x0000e400ff067b82 */ /* 0x000e700000000a00 */
[----:B------:R-:W2:Y:S02]  /*0120*/  LDC.64 R4, c[0x0][0x398] ;  /* 0x0000e600ff047b82 */ /* 0x000ea40000000a00 */
.L_x_123:
[----:B------:R-:W-:-:S04]  /*0130*/  IMAD R9, R18, 0x64, R3 ;  /* 0x0000006412097824 */ /* 0x000fc800078e0203 */
[----:B--2---:R-:W-:-:S05]  /*0140*/  IMAD.WIDE.U32 R8, R9, 0x4, R4 ;  /* 0x0000000409087825 */ /* 0x004fca00078e0004 */
[----:B0-----:R-:W0:Y:S01]  /*0150*/  LDG.E R10, desc[UR36][R8.64] ;  /* 0x00000024080a7981 */ /* 0x001e22000c1e1900 */
[----:B------:R-:W-:Y:S01]  /*0160*/  BSSY.RELIABLE B7, `(.L_x_114) ;  /* 0x0000010000077945 */ /* 0x000fe20003800100 */
[----:B------:R-:W-:Y:S01]  /*0170*/  IMAD.MOV.U32 R19, RZ, RZ, R0 ;  /* 0x000000ffff137224 */ /* 0x000fe200078e0000 */
[----:B0-----:R-:W-:Y:S01]  /*0180*/  ISETP.NE.AND P0, PT, R10, R15, PT ;  /* 0x0000000f0a00720c */ /* 0x001fe20003f05270 */
[----:B-1----:R-:W-:-:S12]  /*0190*/  IMAD.WIDE.U32 R10, R3, 0x4, R6 ;  /* 0x00000004030a7825 */ /* 0x002fd800078e0006 */
[----:B------:R-:W-:Y:S05]  /*01a0*/  @P0 BRA `(.L_x_115) ;  /* 0x00000000002c0947 */ /* 0x000fea0003800000 */
[----:B------:R-:W2:Y:S01]  /*01b0*/  LDG.E R19, desc[UR36][R10.64] ;  /* 0x000000240a137981 */ /* 0x000ea2000c1e1900 */
[----:B------:R-:W-:Y:S01]  /*01c0*/  ISETP.NE.AND P0, PT, R0, -0x1, PT ;  /* 0xffffffff0000780c */ /* 0x000fe20003f05270 */
[----:B--2---:R-:W0:-:S12]  /*01d0*/  F2I.TRUNC.NTZ R19, R19 ;  /* 0x0000001300137305 */ /* 0x004e18000020f100 */
[----:B------:R-:W-:Y:S05]  /*01e0*/  @!P0 BRA `(.L_x_115) ;  /* 0x00000000001c8947 */ /* 0x000fea0003800000 */
[----:B0-----:R-:W-:Y:S01]  /*01f0*/  ISETP.NE.AND P0, PT, R0, R19, PT ;  /* 0x000000130000720c */ /* 0x001fe20003f05270 */
[----:B------:R-:W-:Y:S01]  /*0200*/  IMAD.MOV.U32 R13, RZ, RZ, 0x1 ;  /* 0x00000001ff0d7424 */ /* 0x000fe200078e00ff */
[----:B------:R-:W-:Y:S02]  /*0210*/  PLOP3.LUT P1, PT, PT, PT, PT, 0x8, 0x80 ;  /* 0x000000000080781c */ /* 0x000fe40003f2e170 */
[----:B------:R-:W-:Y:S02]  /*0220*/  MOV R19, R0 ;  /* 0x0000000000137202 */ /* 0x000fe40000000f00 */
[----:B------:R-:W-:-:S07]  /*0230*/  P2R R22, PR, RZ, 0x2 ;  /* 0x00000002ff167803 */ /* 0x000fce0000000000 */
[----:B------:R-:W-:Y:S05]  /*0240*/  @P0 BREAK.RELIABLE B7 ;  /* 0x0000000000070942 */ /* 0x000fea0003800100 */
[----:B------:R-:W-:Y:S05]  /*0250*/  @P0 BRA `(.L_x_116) ;  /* 0x0000000000f00947 */ /* 0x000fea0003800000 */
.L_x_115:
[----:B------:R-:W-:Y:S05]  /*0260*/  BSYNC.RELIABLE B7 ;  /* 0x0000000000077941 */ /* 0x000fea0003800100 */
.L_x_114:
[----:B------:R-:W2:Y:S01]  /*0270*/  LDG.E R0, desc[UR36][R8.64+0x4] ;  /* 0x0000042408007981 */ /* 0x000ea2000c1e1900 */
[----:B------:R-:W-:Y:S01]  /*0280*/  BSSY.RELIABLE B1, `(.L_x_117) ;  /* 0x000000f000017945 */ /* 0x000fe20003800100 */
[----:B--2---:R-:W-:Y:S01]  /*0290*/  ISETP.NE.AND P0, PT, R0, R15, PT ;  /* 0x0000000f0000720c */ /* 0x004fe20003f05270 */
[----:B0-----:R-:W-:-:S12]  /*02a0*/  IMAD.MOV.U32 R0, RZ, RZ, R19 ;  /* 0x000000ffff007224 */ /* 0x001fd800078e0013 */
[----:B------:R-:W-:Y:S05]  /*02b0*/  @P0 BRA `(.L_x_118) ;  /* 0x00000000002c0947 */ /* 0x000fea0003800000 */
[----:B------:R-:W2:Y:S01]  /*02c0*/  LDG.E R0, desc[UR36][R10.64+0x4] ;  /* 0x000004240a007981 */ /* 0x000ea2000c1e1900 */
[----:B------:R-:W-:Y:S01]  /*02d0*/  ISETP.NE.AND P0, PT, R19, -0x1, PT ;  /* 0xffffffff1300780c */ /* 0x000fe20003f05270 */
[----:B--2---:R-:W0:-:S12]  /*02e0*/  F2I.TRUNC.NTZ R0, R0 ;  /* 0x0000000000007305 */ /* 0x004e18000020f100 */
[----:B------:R-:W-:Y:S05]  /*02f0*/  @!P0 BRA `(.L_x_118) ;  /* 0x00000000001c8947 */ /* 0x000fea0003800000 */
[----:B0-----:R-:W-:Y:S01]  /*0300*/  ISETP.NE.AND P0, PT, R19, R0, PT ;  /* 0x000000001300720c */ /* 0x001fe20003f05270 */
[----:B------:R-:W-:Y:S01]  /*0310*/  IMAD.MOV.U32 R13, RZ, RZ, 0x1 ;  /* 0x00000001ff0d7424 */ /* 0x000fe200078e00ff */
[----:B------:R-:W-:-:S04]  /*0320*/  PLOP3.LUT P1, PT, PT, PT, PT, 0x8, 0x80 ;  /* 0x000000000080781c */ /* 0x000fc80003f2e170 */
[----:B------:R-:W-:-:S07]  /*0330*/  P2R R22, PR, RZ, 0x2 ;  /* 0x00000002ff167803 */ /* 0x000fce0000000000 */
[----:B------:R-:W-:Y:S05]  /*0340*/  @P0 BREAK.RELIABLE B1 ;  /* 0x0000000000010942 */ /* 0x000fea0003800100 */
[----:B------:R-:W-:Y:S05]  /*0350*/  @P0 BRA `(.L_x_116) ;  /* 0x0000000000b00947 */ /* 0x000fea0003800000 */
[----:B------:R-:W-:-:S07]  /*0360*/  IMAD.MOV.U32 R0, RZ, RZ, R19 ;  /* 0x000000ffff007224 */ /* 0x000fce00078e0013 */
.L_x_118:
[----:B------:R-:W-:Y:S05]  /*0370*/  BSYNC.RELIABLE B1 ;  /* 0x0000000000017941 */ /* 0x000fea0003800100 */
.L_x_117:
[----:B------:R-:W2:Y:S01]  /*0380*/  LDG.E R12, desc[UR36][R8.64+0x8] ;  /* 0x00000824080c7981 */ /* 0x000ea2000c1e1900 */
[----:B------:R-:W-:Y:S01]  /*0390*/  BSSY.RELIABLE B1, `(.L_x_119) ;  /* 0x0000015000017945 */ /* 0x000fe20003800100 */
[----:B0-----:R-:W-:Y:S01]  /*03a0*/  IMAD.MOV.U32 R19, RZ, RZ, R0 ;  /* 0x000000ffff137224 */ /* 0x001fe200078e0000 */
[----:B--2---:R-:W-:-:S13]  /*03b0*/  ISETP.NE.AND P0, PT, R12, R15, PT ;  /* 0x0000000f0c00720c */ /* 0x004fda0003f05270 */
        /* <DEDUP_REMOVED lines=12> */
.L_x_120:
[----:B------:R-:W-:Y:S01]  /*0480*/  ISETP.NE.AND P0, PT, R3, 0x61, PT ;  /* 0x000000610300780c */ /* 0x000fe20003f05270 */
[----:B------:R-:W-:Y:S01]  /*0490*/  IMAD.MOV.U32 R13, RZ, RZ, RZ ;  /* 0x000000ffff0d7224 */ /* 0x000fe200078e00ff */
[----:B------:R-:W-:-:S04]  /*04a0*/  PLOP3.LUT P1, PT, PT, PT, PT, 0x80, 0x8 ;  /* 0x000000000008781c */ /* 0x000fc80003f2f070 */
[----:B------:R-:W-:-:S07]  /*04b0*/  P2R R22, PR, RZ, 0x2 ;  /* 0x00000002ff167803 */ /* 0x000fce0000000000 */
[----:B------:R-:W-:Y:S05]  /*04c0*/  @!P0 BREAK.RELIABLE B1 ;  /* 0x0000000000018942 */ /* 0x000fea0003800100 */
[----:B------:R-:W-:Y:S05]  /*04d0*/  @!P0 BRA `(.L_x_116) ;  /* 0x0000000000508947 */ /* 0x000fea0003800000 */
[----:B------:R-:W-:Y:S05]  /*04e0*/  BSYNC.RELIABLE B1 ;  /* 0x0000000000017941 */ /* 0x000fea0003800100 */
.L_x_119:
        /* <DEDUP_REMOVED lines=16> */
.L_x_122:
[----:B------:R-:W-:Y:S05]  /*05f0*/  BSYNC.RELIABLE B1 ;  /* 0x0000000000017941 */ /* 0x000fea0003800100 */
.L_x_121:
[----:B------:R-:W-:Y:S01]  /*0600*/  IADD3 R3, PT, PT, R3, 0x4, RZ ;  /* 0x0000000403037810 */ /* 0x000fe20007ffe0ff */
[----:B------:R-:W-:Y:S06]  /*0610*/  BRA `(.L_x_123) ;  /* 0xfffffff800c47947 */ /* 0x000fec000383ffff */
.L_x_116:
[----:B------:R-:W-:Y:S05]  /*0620*/  BSYNC.RECONVERGENT B0 ;  /* 0x0000000000007941 */ /* 0x000fea0003800200 */
.L_x_113:
[----:B------:R-:W1:Y:S01]  /*0630*/  LDC.64 R4, c[0x0][0x3a8] ;  /* 0x0000ea00ff047b82 */ /* 0x000e620000000a00 */
[----:B0-----:R-:W-:Y:S01]  /*0640*/  ISETP.NE.AND P0, PT, R19, -0x1, PT ;  /* 0xffffffff1300780c */ /* 0x001fe20003f05270 */
[----:B------:R-:W-:Y:S01]  /*0650*/  BSSY.RECONVERGENT B6, `(.L_x_124) ;  /* 0x0000020000067945 */ /* 0x000fe20003800200 */
[----:B-1----:R-:W-:-:S05]  /*0660*/  IMAD.WIDE.U32 R4, R18, 0x4, R4 ;  /* 0x0000000412047825 */ /* 0x002fca00078e0004 */
[----:B------:R0:W-:Y:S06]  /*0670*/  STG.E desc[UR36][R4.64], R13 ;  /* 0x0000000d04007986 */ /* 0x0001ec000c101924 */
[----:B------:R-:W-:Y:S05]  /*0680*/  @P0 BRA `(.L_x_125) ;  /* 0x0000000000700947 */ /* 0x000fea0003800000 */
[----:B------:R-:W-:Y:S01]  /*0690*/  MOV R17, 0x50 ;  /* 0x0000005000117802 */ /* 0x000fe20000000f00 */
[----:B------:R1:W-:Y:S01]  /*06a0*/  STL [R1], R18 ;  /* 0x0000001201007387 */ /* 0x0003e20000100800 */
[----:B------:R-:W0:Y:S01]  /*06b0*/  LDCU.64 UR4, c[0x4][0x40] ;  /* 0x01000800ff0477ac */ /* 0x000e220008000a00 */
[----:B------:R-:W-:Y:S01]  /*06c0*/  IMAD.MOV.U32 R6, RZ, RZ, R16 ;  /* 0x000000ffff067224 */ /* 0x000fe200078e0010 */
[----:B------:R1:W2:Y:S01]  /*06d0*/  LDC.64 R8, c[0x4][R17] ;  /* 0x0100000011087b82 */ /* 0x0002a20000000a00 */
[----:B------:R-:W-:Y:S02]  /*06e0*/  IMAD.MOV.U32 R7, RZ, RZ, R2 ;  /* 0x000000ffff077224 */ /* 0x000fe400078e0002 */
[----:B0-----:R-:W-:Y:S02]  /*06f0*/  IMAD.U32 R4, RZ, RZ, UR4 ;  /* 0x00000004ff047e24 */ /* 0x001fe4000f8e00ff */
[----:B-1----:R-:W-:-:S07]  /*0700*/  IMAD.U32 R5, RZ, RZ, UR5 ;  /* 0x00000005ff057e24 */ /* 0x002fce000f8e00ff */
[----:B------:R-:W-:-:S07]  /*0710*/  LEPC R20, `(.L_x_126) ;  /* 0x000000001014794e */ /* 0x000fce0000000000 */
[----:B--2---:R-:W-:Y:S05]  /*0720*/  CALL.ABS.NOINC R8 ;  /* 0x0000000008007343 */ /* 0x004fea0003c00000 */
.L_x_126:
[----:B------:R0:W-:Y:S01]  /*0730*/  STL [R1], R18 ;  /* 0x0000001201007387 */ /* 0x0001e20000100800 */
[----:B------:R0:W1:Y:S01]  /*0740*/  LDC.64 R8, c[0x4][R17] ;  /* 0x0100000011087b82 */ /* 0x0000620000000a00 */
[----:B------:R-:W2:Y:S01]  /*0750*/  LDCU.64 UR4, c[0x4][0x48] ;  /* 0x01000900ff0477ac */ /* 0x000ea20008000a00 */
[----:B------:R-:W-:Y:S02]  /*0760*/  IMAD.MOV.U32 R6, RZ, RZ, R16 ;  /* 0x000000ffff067224 */ /* 0x000fe400078e0010 */
[----:B------:R-:W-:Y:S01]  /*0770*/  IMAD.MOV.U32 R7, RZ, RZ, R2 ;  /* 0x000000ffff077224 */ /* 0x000fe200078e0002 */
[----:B--2---:R-:W-:Y:S01]  /*0780*/  MOV R4, UR4 ;  /* 0x0000000400047c02 */ /* 0x004fe20008000f00 */
[----:B0-----:R-:W-:-:S07]  /*0790*/  IMAD.U32 R5, RZ, RZ, UR5 ;  /* 0x00000005ff057e24 */ /* 0x001fce000f8e00ff */
[----:B------:R-:W-:-:S07]  /*07a0*/  LEPC R20, `(.L_x_127) ;  /* 0x000000001014794e */ /* 0x000fce0000000000 */
[----:B-1----:R-:W-:Y:S05]  /*07b0*/  CALL.ABS.NOINC R8 ;  /* 0x0000000008007343 */ /* 0x002fea0003c00000 */
.L_x_127:
[----:B------:R0:W-:Y:S01]  /*07c0*/  STL [R1], R18 ;  /* 0x0000001201007387 */ /* 0x0001e20000100800 */
[----:B------:R0:W1:Y:S01]  /*07d0*/  LDC.64 R8, c[0x4][R17] ;  /* 0x0100000011087b82 */ /* 0x0000620000000a00 */
[----:B------:R-:W2:Y:S01]  /*07e0*/  LDCU.64 UR4, c[0x4][0x48] ;  /* 0x01000900ff0477ac */ /* 0x000ea20008000a00 */
[----:B------:R-:W-:Y:S02]  /*07f0*/  IMAD.MOV.U32 R6, RZ, RZ, R16 ;  /* 0x000000ffff067224 */ /* 0x000fe400078e0010 */
[----:B------:R-:W-:Y:S02]  /*0800*/  IMAD.MOV.U32 R7, RZ, RZ, R2 ;  /* 0x000000ffff077224 */ /* 0x000fe400078e0002 */
[----:B--2---:R-:W-:Y:S01]  /*0810*/  IMAD.U32 R4, RZ, RZ, UR4 ;  /* 0x00000004ff047e24 */ /* 0x004fe2000f8e00ff */
[----:B0-----:R-:W-:-:S07]  /*0820*/  MOV R5, UR5 ;  /* 0x0000000500057c02 */ /* 0x001fce0008000f00 */
[----:B------:R-:W-:-:S07]  /*0830*/  LEPC R20, `(.L_x_125) ;  /* 0x000000001014794e */ /* 0x000fce0000000000 */
[----:B-1----:R-:W-:Y:S05]  /*0840*/  CALL.ABS.NOINC R8 ;  /* 0x0000000008007343 */ /* 0x002fea0003c00000 */
.L_x_125:
[----:B------:R-:W-:Y:S05]  /*0850*/  BSYNC.RECONVERGENT B6 ;  /* 0x0000000000067941 */ /* 0x000fea0003800200 */
.L_x_124:
[----:B------:R-:W-:-:S13]  /*0860*/  ISETP.NE.AND P6, PT, R22, RZ, PT ;  /* 0x000000ff1600720c */ /* 0x000fda0003fc5270 */
[----:B------:R-:W-:Y:S05]  /*0870*/  @!P6 EXIT ;  /* 0x000000000000e94d */ /* 0x000fea0003800000 */
[----:B------:R-:W1:Y:S01]  /*0880*/  LDC R7, c[0x0][0x3a0] ;  /* 0x0000e800ff077b82 */ /* 0x000e620000000800 */
[----:B------:R-:W1:Y:S01]  /*0890*/  LDCU UR4, c[0x0][0x388] ;  /* 0x00007100ff0477ac */ /* 0x000e620008000800 */
[----:B0-----:R-:W-:Y:S01]  /*08a0*/  IMAD.MOV.U32 R5, RZ, RZ, 0x4 ;  /* 0x00000004ff057424 */ /* 0x001fe200078e00ff */
[----:B------:R-:W-:-:S05]  /*08b0*/  I2FP.F32.S32 R19, R19 ;  /* 0x0000001300137245 */ /* 0x000fca0000201400 */
[----:B------:R-:W0:Y:S01]  /*08c0*/  LDC.64 R2, c[0x0][0x380] ;  /* 0x0000e000ff027b82 */ /* 0x000e220000000a00 */
[----:B-1----:R-:W-:-:S04]  /*08d0*/  IMAD R18, R18, UR4, R7 ;  /* 0x0000000412127c24 */ /* 0x002fc8000f8e0207 */
[----:B------:R-:W-:-:S04]  /*08e0*/  IMAD R5, R18, 0x6, R5 ;  /* 0x0000000612057824 */ /* 0x000fc800078e0205 */
[----:B0-----:R-:W-:-:S05]  /*08f0*/  IMAD.WIDE.U32 R2, R5, 0x4, R2 ;  /* 0x0000000405027825 */ /* 0x001fca00078e0002 */
[----:B------:R-:W-:Y:S01]  /*0900*/  STG.E desc[UR36][R2.64], R19 ;  /* 0x0000001302007986 */ /* 0x000fe2000c101924 */
[----:B------:R-:W-:Y:S05]  /*0910*/  EXIT ;  /* 0x000000000000794d */ /* 0x000fea0003800000 */
.L_x_112:
[----:B------:R-:W0:Y:S02]  /*0920*/  LDC.64 R2, c[0x0][0x3a8] ;  /* 0x0000ea00ff027b82 */ /* 0x000e240000000a00 */
[----:B0-----:R-:W-:-:S05]  /*0930*/  IMAD.WIDE.U32 R2, R18, 0x4, R2 ;  /* 0x0000000412027825 */ /* 0x001fca00078e0002 */
[----:B------:R-:W-:Y:S01]  /*0940*/  STG.E desc[UR36][R2.64], RZ ;  /* 0x000000ff02007986 */ /* 0x000fe2000c101924 */
[----:B------:R-:W-:Y:S05]  /*0950*/  EXIT ;  /* 0x000000000000794d */ /* 0x000fea0003800000 */
.L_x_128:
        /* <DEDUP_REMOVED lines=10> */
.L_x_164:


//--------------------- .text._Z20kernel_advance_treesPfS_iiiPi --------------------------
	.section	.text._Z20kernel_advance_treesPfS_iiiPi,"ax",@progbits
	.align	128
        .global         _Z20kernel_advance_treesPfS_iiiPi
        .type           _Z20kernel_advance_treesPfS_iiiPi,@function
        .size           _Z20kernel_advance_treesPfS_iiiPi,(.L_x_165 - _Z20kernel_advance_treesPfS_iiiPi)
        .other          _Z20kernel_advance_treesPfS_iiiPi,@"STO_CUDA_ENTRY STV_DEFAULT"
_Z20kernel_advance_treesPfS_iiiPi:
.text._Z20kernel_advance_treesPfS_iiiPi:
[----:B------:R-:W-:Y:S01]  /*0000*/  LDC R1, c[0x0][0x37c] ;  /* 0x0000df00ff017b82 */ /* 0x000fe20000000800 */
[----:B------:R-:W0:Y:S01]  /*0010*/  S2R R0, SR_TID.X ;  /* 0x0000000000007919 */ /* 0x000e220000002100 */
[----:B------:R-:W0:Y:S02]  /*0020*/  LDCU UR5, c[0x0][0x390] ;  /* 0x00007200ff0577ac */ /* 0x000e240008000800 */
[----:B0-----:R-:W-:-:S13]  /*0030*/  ISETP.GE.AND P0, PT, R0, UR5, PT ;  /* 0x0000000500007c0c */ /* 0x001fda000bf06270 */
[----:B------:R-:W-:Y:S05]  /*0040*/  @P0 EXIT ;  /* 0x000000000000094d */ /* 0x000fea0003800000 */
[----:B------:R-:W0:Y:S01]  /*0050*/  S2R R19, SR_CTAID.X ;  /* 0x0000000000137919 */ /* 0x000e220000002500 */
[----:B------:R-:W1:Y:S01]  /*0060*/  LDC.64 R2, c[0x0][0x3a0] ;  /* 0x0000e800ff027b82 */ /* 0x000e620000000a00 */
[----:B------:R-:W2:Y:S01]  /*0070*/  LDCU UR4, c[0x0][0x360] ;  /* 0x00006c00ff0477ac */ /* 0x000ea20008000800 */
[----:B------:R-:W3:Y:S06]  /*0080*/  LDCU.64 UR6, c[0x0][0x358] ;  /* 0x00006b00ff0677ac */ /* 0x000eec0008000a00 */
[----:B------:R-:W4:Y:S01]  /*0090*/  LDC.64 R4, c[0x0][0x380] ;  /* 0x0000e000ff047b82 */ /* 0x000f220000000a00 */
[----:B------:R-:W0:Y:S07]  /*00a0*/  LDCU UR8, c[0x0][0x394] ;  /* 0x00007280ff0877ac */ /* 0x000e2e0008000800 */
[----:B------:R-:W0:Y:S02]  /*00b0*/  LDC.64 R6, c[0x0][0x388] ;  /* 0x0000e200ff067b82 */ /* 0x000e240000000a00 */
.L_x_129:
[----:B0-----:R-:W-:-:S04]  /*00c0*/  IMAD R9, R19, 0x64, R0 ;  /* 0x0000006413097824 */ /* 0x001fc800078e0200 */
[----:B-1----:R-:W-:-:S05]  /*00d0*/  IMAD.WIDE.U32 R8, R9, 0x4, R2 ;  /* 0x0000000409087825 */ /* 0x002fca00078e0002 */
[----:B---3--:R-:W3:Y:S02]  /*00e0*/  LDG.E R10, desc[UR6][R8.64] ;  /* 0x00000006080a7981 */ /* 0x008ee4000c1e1900 */
[----:B---3--:R-:W-:-:S04]  /*00f0*/  IMAD R10, R19, UR8, R10 ;  /* 0x00000008130a7c24 */ /* 0x008fc8000f8e020a */
[----:B------:R-:W-:-:S04]  /*0100*/  IMAD R15, R10, 0x6, RZ ;  /* 0x000000060a0f7824 */ /* 0x000fc800078e02ff */
[----:B----4-:R-:W-:-:S05]  /*0110*/  IMAD.WIDE.U32 R10, R15, 0x4, R4 ;  /* 0x000000040f0a7825 */ /* 0x010fca00078e0004 */
[----:B------:R-:W3:Y:S04]  /*0120*/  LDG.E R16, desc[UR6][R10.64] ;  /* 0x000000060a107981 */ /* 0x000ee8000c1e1900 */
[----:B------:R-:W4:Y:S01]  /*0130*/  LDG.E R17, desc[UR6][R10.64+0x4] ;  /* 0x000004060a117981 */ /* 0x000f22000c1e1900 */
[----:B---3--:R-:W0:Y:S02]  /*0140*/  F2I.TRUNC.NTZ R13, R16 ;  /* 0x00000010000d7305 */ /* 0x008e24000020f100 */
[----:B0-----:R-:W-:-:S05]  /*0150*/  LEA R13, R0, R13, 0x2 ;  /* 0x0000000d000d7211 */ /* 0x001fca00078e10ff */
[----:B------:R-:W-:-:S06]  /*0160*/  IMAD.WIDE R12, R13, 0x4, R6 ;  /* 0x000000040d0c7825 */ /* 0x000fcc00078e0206 */
[----:B------:R-:W4:Y:S02]  /*0170*/  LDG.E R12, desc[UR6][R12.64] ;  /* 0x000000060c0c7981 */ /* 0x000f24000c1e1900 */
[----:B----4-:R-:W-:Y:S02]  /*0180*/  FSETP.GEU.AND P0, PT, R12, R17, PT ;  /* 0x000000110c00720b */ /* 0x010fe40003f0e000 */
[----:B------:R-:W-:-:S11]  /*0190*/  IADD3 R17, PT, PT, R15, 0x2, RZ ;  /* 0x000000020f117810 */ /* 0x000fd60007ffe0ff */
[----:B------:R-:W-:-:S05]  /*01a0*/  @P0 IADD3 R17, PT, PT, R15, 0x3, RZ ;  /* 0x000000030f110810 */ /* 0x000fca0007ffe0ff */
[----:B------:R-:W-:-:S06]  /*01b0*/  IMAD.WIDE.U32 R14, R17, 0x4, R4 ;  /* 0x00000004110e7825 */ /* 0x000fcc00078e0004 */
[----:B------:R-:W3:Y:S01]  /*01c0*/  LDG.E R14, desc[UR6][R14.64] ;  /* 0x000000060e0e7981 */ /* 0x000ee2000c1e1900 */
[----:B--2---:R-:W-:-:S04]  /*01d0*/  IADD3 R0, PT, PT, R0, UR4, RZ ;  /* 0x0000000400007c10 */ /* 0x004fc8000fffe0ff */
[----:B------:R-:W-:Y:S01]  /*01e0*/  ISETP.GE.AND P0, PT, R0, UR5, PT ;  /* 0x0000000500007c0c */ /* 0x000fe2000bf06270 */
[----:B---3--:R-:W0:Y:S02]  /*01f0*/  F2I.TRUNC.NTZ R17, R14 ;  /* 0x0000000e00117305 */ /* 0x008e24000020f100 */
[----:B0-----:R0:W-:Y:S10]  /*0200*/  STG.E desc[UR6][R8.64], R17 ;  /* 0x0000001108007986 */ /* 0x0011f4000c101906 */
[----:B------:R-:W-:Y:S05]  /*0210*/  @!P0 BRA `(.L_x_129) ;  /* 0xfffffffc00a88947 */ /* 0x000fea000383ffff */
[----:B------:R-:W-:Y:S05]  /*0220*/  EXIT ;  /* 0x000000000000794d */ /* 0x000fea0003800000 */
.L_x_130:
        /* <DEDUP_REMOVED lines=13> */
.L_x_165:


//--------------------- .text._Z21kernel_traverse_treesPfS_iiPi --------------------------
	.section	.text._Z21kernel_traverse_treesPfS_iiPi,"ax",@progbits
	.align	128
        .global         _Z21kernel_traverse_treesPfS_iiPi
        .type           _Z21kernel_traverse_treesPfS_iiPi,@function
        .size           _Z21kernel_traverse_treesPfS_iiPi,(.L_x_166 - _Z21kernel_traverse_treesPfS_iiPi)
        .other          _Z21kernel_traverse_treesPfS_iiPi,@"STO_CUDA_ENTRY STV_DEFAULT"
_Z21kernel_traverse_treesPfS_iiPi:
.text._Z21kernel_traverse_treesPfS_iiPi:
[----:B------:R-:W-:Y:S01]  /*0000*/  LDC R1, c[0x0][0x37c] ;  /* 0x0000df00ff017b82 */ /* 0x000fe20000000800 */
[----:B------:R-:W0:Y:S07]  /*0010*/  S2R R8, SR_TID.X ;  /* 0x0000000000087919 */ /* 0x000e2e0000002100 */
[----:B------:R-:W0:Y:S08]  /*0020*/  S2UR UR4, SR_CTAID.X ;  /* 0x00000000000479c3 */ /* 0x000e300000002500 */
[----:B------:R-:W0:Y:S08]  /*0030*/  LDC R3, c[0x0][0x360] ;  /* 0x0000d800ff037b82 */ /* 0x000e300000000800 */
[----:B------:R-:W1:Y:S01]  /*0040*/  LDC.64 R6, c[0x0][0x390] ;  /* 0x0000e400ff067b82 */ /* 0x000e620000000a00 */
[----:B0-----:R-:W-:-:S02]  /*0050*/  IMAD R8, R3, UR4, R8 ;  /* 0x0000000403087c24 */ /* 0x001fc4000f8e0208 */
[----:B-1----:R-:W-:-:S05]  /*0060*/  IMAD R3, R7, R6, RZ ;  /* 0x0000000607037224 */ /* 0x002fca00078e02ff */
[----:B------:R-:W-:-:S13]  /*0070*/  ISETP.GE.AND P0, PT, R8, R3, PT ;  /* 0x000000030800720c */ /* 0x000fda0003f06270 */
[----:B------:R-:W-:Y:S05]  /*0080*/  @P0 EXIT ;  /* 0x000000000000094d */ /* 0x000fea0003800000 */
[----:B------:R-:W-:Y:S01]  /*0090*/  IABS R4, R7 ;  /* 0x0000000700047213 */ /* 0x000fe20000000000 */
[----:B------:R-:W-:Y:S01]  /*00a0*/  BSSY.RECONVERGENT B0, `(.L_x_131) ;  /* 0x0000032000007945 */ /* 0x000fe20003800200 */
[----:B------:R-:W-:Y:S01]  /*00b0*/  IABS R6, R8 ;  /* 0x0000000800067213 */ /* 0x000fe20000000000 */
[----:B------:R-:W0:Y:S01]  /*00c0*/  LDCU.64 UR4, c[0x0][0x358] ;  /* 0x00006b00ff0477ac */ /* 0x000e220008000a00 */
[----:B------:R-:W1:Y:S01]  /*00d0*/  I2F.RP R0, R4 ;  /* 0x0000000400007306 */ /* 0x000e620000209400 */
[----:B------:R-:W-:-:S07]  /*00e0*/  MOV R12, RZ ;  /* 0x000000ff000c7202 */ /* 0x000fce0000000f00 */
[----:B-1----:R-:W1:Y:S02]  /*00f0*/  MUFU.RCP R0, R0 ;  /* 0x0000000000007308 */ /* 0x002e640000001000 */
[----:B-1----:R-:W-:-:S06]  /*0100*/  VIADD R2, R0, 0xffffffe ;  /* 0x0ffffffe00027836 */ /* 0x002fcc0000000000 */
[----:B------:R1:W2:Y:S02]  /*0110*/  F2I.FTZ.U32.TRUNC.NTZ R3, R2 ;  /* 0x0000000200037305 */ /* 0x0002a4000021f000 */
[----:B-1----:R-:W-:Y:S02]  /*0120*/  HFMA2 R2, -RZ, RZ, 0, 0 ;  /* 0x00000000ff027431 */ /* 0x002fe400000001ff */
[----:B--2---:R-:W-:-:S04]  /*0130*/  IMAD.MOV R5, RZ, RZ, -R3 ;  /* 0x000000ffff057224 */ /* 0x004fc800078e0a03 */
[----:B------:R-:W-:-:S04]  /*0140*/  IMAD R5, R5, R4, RZ ;  /* 0x0000000405057224 */ /* 0x000fc800078e02ff */
[----:B------:R-:W-:Y:S01]  /*0150*/  IMAD.HI.U32 R3, R3, R5, R2 ;  /* 0x0000000503037227 */ /* 0x000fe200078e0002 */
[----:B------:R-:W-:-:S03]  /*0160*/  LOP3.LUT R2, R8, R7, RZ, 0x3c, !PT ;  /* 0x0000000708027212 */ /* 0x000fc600078e3cff */
[----:B------:R-:W-:Y:S01]  /*0170*/  IMAD.MOV.U32 R5, RZ, RZ, R6 ;  /* 0x000000ffff057224 */ /* 0x000fe200078e0006 */
[----:B------:R-:W-:-:S03]  /*0180*/  ISETP.GE.AND P1, PT, R2, RZ, PT ;  /* 0x000000ff0200720c */ /* 0x000fc60003f26270 */
[----:B------:R-:W-:-:S05]  /*0190*/  IMAD.HI.U32 R0, R3, R5, RZ ;  /* 0x0000000503007227 */ /* 0x000fca00078e00ff */
[----:B------:R-:W-:-:S05]  /*01a0*/  IADD3 R3, PT, PT, -R0, RZ, RZ ;  /* 0x000000ff00037210 */ /* 0x000fca0007ffe1ff */
[----:B------:R-:W-:-:S05]  /*01b0*/  IMAD R3, R4, R3, R5 ;  /* 0x0000000304037224 */ /* 0x000fca00078e0205 */
[----:B------:R-:W-:-:S13]  /*01c0*/  ISETP.GT.U32.AND P2, PT, R4, R3, PT ;  /* 0x000000030400720c */ /* 0x000fda0003f44070 */
[----:B------:R-:W-:Y:S01]  /*01d0*/  @!P2 IMAD.IADD R3, R3, 0x1, -R4 ;  /* 0x000000010303a824 */ /* 0x000fe200078e0a04 */
[----:B------:R-:W-:Y:S02]  /*01e0*/  @!P2 IADD3 R0, PT, PT, R0, 0x1, RZ ;  /* 0x000000010000a810 */ /* 0x000fe40007ffe0ff */
[----:B------:R-:W-:Y:S02]  /*01f0*/  ISETP.NE.AND P2, PT, R7, RZ, PT ;  /* 0x000000ff0700720c */ /* 0x000fe40003f45270 */
[----:B------:R-:W-:Y:S02]  /*0200*/  ISETP.GE.U32.AND P0, PT, R3, R4, PT ;  /* 0x000000040300720c */ /* 0x000fe40003f06070 */
[----:B------:R-:W1:Y:S08]  /*0210*/  LDC.64 R2, c[0x0][0x380] ;  /* 0x0000e000ff027b82 */ /* 0x000e700000000a00 */
[----:B------:R-:W2:Y:S03]  /*0220*/  LDC.64 R4, c[0x0][0x388] ;  /* 0x0000e200ff047b82 */ /* 0x000ea60000000a00 */
[----:B------:R-:W-:-:S05]  /*0230*/  @P0 VIADD R0, R0, 0x1 ;  /* 0x0000000100000836 */ /* 0x000fca0000000000 */
[----:B------:R-:W-:Y:S02]  /*0240*/  @!P1 IADD3 R0, PT, PT, -R0, RZ, RZ ;  /* 0x000000ff00009210 */ /* 0x000fe40007ffe1ff */
[----:B------:R-:W-:-:S05]  /*0250*/  @!P2 LOP3.LUT R0, RZ, R7, RZ, 0x33, !PT ;  /* 0x00000007ff00a212 */ /* 0x000fca00078e33ff */
[----:B------:R-:W-:-:S04]  /*0260*/  IMAD.MOV R6, RZ, RZ, -R0 ;  /* 0x000000ffff067224 */ /* 0x000fc800078e0a00 */
[----:B0-----:R-:W-:-:S07]  /*0270*/  IMAD R15, R7, R6, R8 ;  /* 0x00000006070f7224 */ /* 0x001fce00078e0208 */
.L_x_132:
[----:B------:R-:W-:-:S04]  /*0280*/  IMAD R7, R15, 0x64, R12 ;  /* 0x000000640f077824 */ /* 0x000fc800078e020c */
[----:B------:R-:W-:-:S04]  /*0290*/  IMAD R7, R7, 0x6, RZ ;  /* 0x0000000607077824 */ /* 0x000fc800078e02ff */
[----:B-1----:R-:W-:-:S05]  /*02a0*/  IMAD.WIDE R6, R7, 0x4, R2 ;  /* 0x0000000407067825 */ /* 0x002fca00078e0202 */
[----:B------:R-:W3:Y:S04]  /*02b0*/  LDG.E R13, desc[UR4][R6.64] ;  /* 0x00000004060d7981 */ /* 0x000ee8000c1e1900 */
[----:B------:R-:W4:Y:S01]  /*02c0*/  LDG.E R11, desc[UR4][R6.64+0x4] ;  /* 0x00000404060b7981 */ /* 0x000f22000c1e1900 */
[----:B---3--:R-:W0:Y:S02]  /*02d0*/  F2I.TRUNC.NTZ R13, R13 ;  /* 0x0000000d000d7305 */ /* 0x008e24000020f100 */
[----:B0-----:R-:W-:-:S04]  /*02e0*/  IMAD R9, R0, 0x4, R13 ;  /* 0x0000000400097824 */ /* 0x001fc800078e020d */
[----:B--2---:R-:W-:-:S06]  /*02f0*/  IMAD.WIDE R8, R9, 0x4, R4 ;  /* 0x0000000409087825 */ /* 0x004fcc00078e0204 */
[----:B------:R-:W4:Y:S01]  /*0300*/  LDG.E R8, desc[UR4][R8.64] ;  /* 0x0000000408087981 */ /* 0x000f22000c1e1900 */
[----:B------:R-:W-:Y:S02]  /*0310*/  MOV R10, 0x8 ;  /* 0x00000008000a7802 */ /* 0x000fe40000000f00 */
[----:B----4-:R-:W-:-:S04]  /*0320*/  FSETP.GEU.AND P0, PT, R8, R11, PT ;  /* 0x0000000b0800720b */ /* 0x010fc80003f0e000 */
[----:B------:R-:W-:-:S04]  /*0330*/  SEL R11, R10, 0xc, !P0 ;  /* 0x0000000c0a0b7807 */ /* 0x000fc80004000000 */
[----:B------:R-:W-:-:S05]  /*0340*/  IADD3 R10, P0, PT, R6, R11, RZ ;  /* 0x0000000b060a7210 */ /* 0x000fca0007f1e0ff */
[----:B------:R-:W-:-:S05]  /*0350*/  IMAD.X R11, RZ, RZ, R7, P0 ;  /* 0x000000ffff0b7224 */ /* 0x000fca00000e0607 */
[----:B------:R-:W2:Y:S01]  /*0360*/  LDG.E R10, desc[UR4][R10.64] ;  /* 0x000000040a0a7981 */ /* 0x000ea2000c1e1900 */
[-C--:B------:R-:W-:Y:S01]  /*0370*/  MOV R17, R12.reuse ;  /* 0x0000000c00117202 */ /* 0x080fe20000000f00 */
[----:B--2---:R-:W0:Y:S02]  /*0380*/  F2I.TRUNC.NTZ R13, R10 ;  /* 0x0000000a000d7305 */ /* 0x004e24000020f100 */
[----:B0-----:R-:W-:Y:S02]  /*0390*/  ISETP.NE.AND P0, PT, R13, R12, PT ;  /* 0x0000000c0d00720c */ /* 0x001fe40003f05270 */
[----:B------:R-:W-:-:S11]  /*03a0*/  MOV R12, R13 ;  /* 0x0000000d000c7202 */ /* 0x000fd60000000f00 */
[----:B------:R-:W-:Y:S05]  /*03b0*/  @P0 BRA `(.L_x_132) ;  /* 0xfffffffc00b00947 */ /* 0x000fea000383ffff */
[----:B------:R-:W-:Y:S05]  /*03c0*/  BSYNC.RECONVERGENT B0 ;  /* 0x0000000000007941 */ /* 0x000fea0003800200 */
.L_x_131:
[----:B------:R-:W0:Y:S01]  /*03d0*/  LDC.64 R2, c[0x0][0x398] ;  /* 0x0000e600ff027b82 */ /* 0x000e220000000a00 */
[----:B------:R-:W-:-:S04]  /*03e0*/  IMAD R5, R15, 0x64, R0 ;  /* 0x000000640f057824 */ /* 0x000fc800078e0200 */
[----:B0-----:R-:W-:-:S05]  /*03f0*/  IMAD.WIDE R2, R5, 0x4, R2 ;  /* 0x0000000405027825 */ /* 0x001fca00078e0202 */
[----:B------:R-:W-:Y:S01]  /*0400*/  STG.E desc[UR4][R2.64], R17 ;  /* 0x0000001102007986 */ /* 0x000fe2000c101904 */
[----:B------:R-:W-:Y:S05]  /*0410*/  EXIT ;  /* 0x000000000000794d */ /* 0x000fea0003800000 */
.L_x_133:
        /* <DEDUP_REMOVED lines=14> */
.L_x_166:


//--------------------- .text._Z27kernel_refresh_tree_is_donePiS_i --------------------------
	.section	.text._Z27kernel_refresh_tree_is_donePiS_i,"ax",@progbits
	.align	128
        .global         _Z27kernel_refresh_tree_is_donePiS_i
        .type           _Z27kernel_refresh_tree_is_donePiS_i,@function
        .size           _Z27kernel_refresh_tree_is_donePiS_i,(.L_x_167 - _Z27kernel_refresh_tree_is_donePiS_i)
        .other          _Z27kernel_refresh_tree_is_donePiS_i,@"STO_CUDA_ENTRY STV_DEFAULT"
_Z27kernel_refresh_tree_is_donePiS_i:
.text._Z27kernel_refresh_tree_is_donePiS_i:
[----:B------:R-:W-:Y:S01]  /*0000*/  LDC R1, c[0x0][0x37c] ;  /* 0x0000df00ff017b82 */ /* 0x000fe20000000800 */
[----:B------:R-:W0:Y:S07]  /*0010*/  S2R R7, SR_TID.X ;  /* 0x0000000000077919 */ /* 0x000e2e0000002100 */
[----:B------:R-:W0:Y:S01]  /*0020*/  LDC.64 R2, c[0x0][0x380] ;  /* 0x0000e000ff027b82 */ /* 0x000e220000000a00 */
[----:B------:R-:W1:Y:S01]  /*0030*/  LDCU.64 UR4, c[0x0][0x358] ;  /* 0x00006b00ff0477ac */ /* 0x000e620008000a00 */
[----:B------:R-:W2:Y:S06]  /*0040*/  LDCU UR6, c[0x0][0x390] ;  /* 0x00007200ff0677ac */ /* 0x000eac0008000800 */
[----:B------:R-:W3:Y:S01]  /*0050*/  LDC.64 R4, c[0x0][0x388] ;  /* 0x0000e200ff047b82 */ /* 0x000ee20000000a00 */
[----:B0-----:R-:W-:-:S06]  /*0060*/  IMAD.WIDE.U32 R2, R7, 0x4, R2 ;  /* 0x0000000407027825 */ /* 0x001fcc00078e0002 */
[----:B-1----:R-:W2:Y:S01]  /*0070*/  LDG.E R2, desc[UR4][R2.64] ;  /* 0x0000000402027981 */ /* 0x002ea2000c1e1900 */
[----:B---3--:R-:W-:Y:S01]  /*0080*/  IMAD.WIDE.U32 R4, R7, 0x4, R4 ;  /* 0x0000000407047825 */ /* 0x008fe200078e0004 */
[----:B--2---:R-:W-:-:S04]  /*0090*/  ISETP.GT.AND P0, PT, R2, UR6, PT ;  /* 0x0000000602007c0c */ /* 0x004fc8000bf04270 */
[----:B------:R-:W-:-:S05]  /*00a0*/  SEL R7, RZ, 0x1, P0 ;  /* 0x00000001ff077807 */ /* 0x000fca0000000000 */
[----:B------:R-:W-:Y:S01]  /*00b0*/  STG.E desc[UR4][R4.64], R7 ;  /* 0x0000000704007986 */ /* 0x000fe2000c101904 */
[----:B------:R-:W-:Y:S05]  /*00c0*/  EXIT ;  /* 0x000000000000794d */ /* 0x000fea0003800000 */
.L_x_134:
        /* <DEDUP_REMOVED lines=11> */
.L_x_167:


//--------------------- .text._Z27kernel_initialize_batch_posPiii --------------------------
	.section	.text._Z27kernel_initialize_batch_posPiii,"ax",@progbits
	.align	128
        .global         _Z27kernel_initialize_batch_posPiii
        .type           _Z27kernel_initialize_batch_posPiii,@function
        .size           _Z27kernel_initialize_batch_posPiii,(.L_x_168 - _Z27kernel_initialize_batch_posPiii)
        .other          _Z27kernel_initialize_batch_posPiii,@"STO_CUDA_ENTRY STV_DEFAULT"
_Z27kernel_initialize_batch_posPiii:
.text._Z27kernel_initialize_batch_posPiii:
        /* <DEDUP_REMOVED lines=8> */
[----:B------:R-:W3:Y:S02]  /*0080*/  LDCU.64 UR6, c[0x0][0x358] ;  /* 0x00006b00ff0677ac */ /* 0x000ee40008000a00 */
.L_x_135:
[----:B0---4-:R-:W-:Y:S01]  /*0090*/  IMAD R3, R7, UR5, R0 ;  /* 0x0000000507037c24 */ /* 0x011fe2000f8e0200 */
[----:B--2---:R-:W-:-:S03]  /*00a0*/  IADD3 R0, PT, PT, R0, UR4, RZ ;  /* 0x0000000400007c10 */ /* 0x004fc6000fffe0ff */
[----:B-1----:R-:W-:Y:S01]  /*00b0*/  IMAD.WIDE.U32 R2, R3, 0x4, R4 ;  /* 0x0000000403027825 */ /* 0x002fe200078e0004 */
[----:B------:R-:W-:-:S04]  /*00c0*/  ISETP.GE.AND P0, PT, R0, UR5, PT ;  /* 0x0000000500007c0c */ /* 0x000fc8000bf06270 */
[----:B---3--:R4:W-:Y:S09]  /*00d0*/  STG.E desc[UR6][R2.64], RZ ;  /* 0x000000ff02007986 */ /* 0x0089f2000c101906 */
[----:B------:R-:W-:Y:S05]  /*00e0*/  @!P0 BRA `(.L_x_135) ;  /* 0xfffffffc00e88947 */ /* 0x000fea000383ffff */
[----:B------:R-:W-:Y:S05]  /*00f0*/  EXIT ;  /* 0x000000000000794d */ /* 0x000fea0003800000 */
.L_x_136:
        /* <DEDUP_REMOVED lines=16> */
.L_x_168:


//--------------------- .text._Z23kernel_initialize_treesPfPii --------------------------
	.section	.text._Z23kernel_initialize_treesPfPii,"ax",@progbits
	.align	128
        .global         _Z23kernel_initialize_treesPfPii
        .type           _Z23kernel_initialize_treesPfPii,@function
        .size           _Z23kernel_initialize_treesPfPii,(.L_x_169 - _Z23kernel_initialize_treesPfPii)
        .other          _Z23kernel_initialize_treesPfPii,@"STO_CUDA_ENTRY STV_DEFAULT"
_Z23kernel_initialize_treesPfPii:
.text._Z23kernel_initialize_treesPfPii:
[----:B------:R-:W-:Y:S01]  /*0000*/  LDC R1, c[0x0][0x37c] ;  /* 0x0000df00ff017b82 */ /* 0x000fe20000000800 */
[----:B------:R-:W0:Y:S01]  /*0010*/  S2R R11, SR_TID.X ;  /* 0x00000000000b7919 */ /* 0x000e220000002100 */
[----:B------:R-:W0:Y:S06]  /*0020*/  LDCU UR4, c[0x0][0x390] ;  /* 0x00007200ff0477ac */ /* 0x000e2c0008000800 */
[----:B------:R-:W1:Y:S08]  /*0030*/  LDC.64 R4, c[0x0][0x380] ;  /* 0x0000e000ff047b82 */ /* 0x000e700000000a00 */
[----:B------:R-:W2:Y:S01]  /*0040*/  LDC.64 R6, c[0x0][0x388] ;  /* 0x0000e200ff067b82 */ /* 0x000ea20000000a00 */
[C---:B0-----:R-:W-:Y:S01]  /*0050*/  IMAD R0, R11.reuse, UR4, RZ ;  /* 0x000000040b007c24 */ /* 0x041fe2000f8e02ff */
[----:B------:R-:W0:Y:S01]  /*0060*/  LDCU.64 UR4, c[0x0][0x358] ;  /* 0x00006b00ff0477ac */ /* 0x000e220008000a00 */
[----:B--2---:R-:W-:Y:S01]  /*0070*/  IMAD.WIDE.U32 R6, R11, 0x4, R6 ;  /* 0x000000040b067825 */ /* 0x004fe200078e0006 */
[----:B------:R-:W-:-:S03]  /*0080*/  MOV R11, 0x1 ;  /* 0x00000001000b7802 */ /* 0x000fc60000000f00 */
[----:B------:R-:W-:-:S05]  /*0090*/  IMAD R0, R0, 0x6, RZ ;  /* 0x0000000600007824 */ /* 0x000fca00078e02ff */
[C---:B------:R-:W-:Y:S02]  /*00a0*/  IADD3 R3, PT, PT, R0.reuse, 0x2, RZ ;  /* 0x0000000200037810 */ /* 0x040fe40007ffe0ff */
[----:B------:R-:W-:-:S03]  /*00b0*/  IADD3 R9, PT, PT, R0, 0x5, RZ ;  /* 0x0000000500097810 */ /* 0x000fc60007ffe0ff */
[----:B-1----:R-:W-:-:S04]  /*00c0*/  IMAD.WIDE.U32 R2, R3, 0x4, R4 ;  /* 0x0000000403027825 */ /* 0x002fc800078e0004 */
[----:B------:R-:W-:-:S04]  /*00d0*/  IMAD.WIDE.U32 R4, R9, 0x4, R4 ;  /* 0x0000000409047825 */ /* 0x000fc800078e0004 */
[----:B------:R-:W-:Y:S01]  /*00e0*/  HFMA2 R9, -RZ, RZ, -1.875, 0 ;  /* 0xbf800000ff097431 */ /* 0x000fe200000001ff */
[----:B0-----:R-:W-:Y:S04]  /*00f0*/  STG.E desc[UR4][R2.64], RZ ;  /* 0x000000ff02007986 */ /* 0x001fe8000c101904 */
[----:B------:R-:W-:Y:S04]  /*0100*/  STG.E desc[UR4][R2.64+0x4], RZ ;  /* 0x000004ff02007986 */ /* 0x000fe8000c101904 */
[----:B------:R-:W-:Y:S04]  /*0110*/  STG.E desc[UR4][R4.64+-0x4], R9 ;  /* 0xfffffc0904007986 */ /* 0x000fe8000c101904 */
[----:B------:R-:W-:Y:S04]  /*0120*/  STG.E desc[UR4][R4.64], RZ ;  /* 0x000000ff04007986 */ /* 0x000fe8000c101904 */
[----:B------:R-:W-:Y:S01]  /*0130*/  STG.E desc[UR4][R6.64], R11 ;  /* 0x0000000b06007986 */ /* 0x000fe2000c101904 */
[----:B------:R-:W-:Y:S05]  /*0140*/  EXIT ;  /* 0x000000000000794d */ /* 0x000fea0003800000 */
.L_x_137:
        /* <DEDUP_REMOVED lines=11> */
.L_x_169:


//--------------------- .text._Z19get_max_tree_lengthPiiS_ --------------------------
	.section	.text._Z19get_max_tree_lengthPiiS_,"ax",@progbits
	.align	128
        .global         _Z19get_max_tree_lengthPiiS_
        .type           _Z19get_max_tree_lengthPiiS_,@function
        .size           _Z19get_max_tree_lengthPiiS_,(.L_x_170 - _Z19get_max_tree_lengthPiiS_)
        .other          _Z19get_max_tree_lengthPiiS_,@"STO_CUDA_ENTRY STV_DEFAULT"
_Z19get_max_tree_lengthPiiS_:
.text._Z19get_max_tree_lengthPiiS_:
[----:B------:R-:W-:Y:S01]  /*0000*/  LDC R1, c[0x0][0x37c] ;  /* 0x0000df00ff017b82 */ /* 0x000fe20000000800 */
[----:B------:R-:W0:Y:S01]  /*0010*/  S2R R7, SR_TID.X ;  /* 0x0000000000077919 */ /* 0x000e220000002100 */
[----:B------:R-:W0:Y:S01]  /*0020*/  LDCU UR4, c[0x0][0x388] ;  /* 0x00007100ff0477ac */ /* 0x000e220008000800 */
[----:B------:R-:W-:Y:S01]  /*0030*/  IMAD.MOV.U32 R0, RZ, RZ, -0x1 ;  /* 0xffffffffff007424 */ /* 0x000fe200078e00ff */
[----:B------:R-:W1:Y:S01]  /*0040*/  LDCU.64 UR6, c[0x0][0x358] ;  /* 0x00006b00ff0677ac */ /* 0x000e620008000a00 */
[----:B0-----:R-:W-:-:S13]  /*0050*/  ISETP.GE.U32.AND P0, PT, R7, UR4, PT ;  /* 0x0000000407007c0c */ /* 0x001fda000bf06070 */
[----:B------:R-:W0:Y:S02]  /*0060*/  @!P0 LDC.64 R2, c[0x0][0x380] ;  /* 0x0000e000ff028b82 */ /* 0x000e240000000a00 */
[----:B0-----:R-:W-:-:S05]  /*0070*/  @!P0 IMAD.WIDE.U32 R2, R7, 0x4, R2 ;  /* 0x0000000407028825 */ /* 0x001fca00078e0002 */
[----:B-1----:R-:W2:Y:S01]  /*0080*/  @!P0 LDG.E R0, desc[UR6][R2.64] ;  /* 0x0000000602008981 */ /* 0x002ea2000c1e1900 */
[----:B------:R-:W0:Y:S01]  /*0090*/  S2UR UR5, SR_CgaCtaId ;  /* 0x00000000000579c3 */ /* 0x000e220000008800 */
[----:B------:R-:W-:Y:S02]  /*00a0*/  UMOV UR4, 0x400 ;  /* 0x0000040000047882 */ /* 0x000fe40000000000 */
[----:B0-----:R-:W-:Y:S01]  /*00b0*/  ULEA UR4, UR5, UR4, 0x18 ;  /* 0x0000000405047291 */ /* 0x001fe2000f8ec0ff */
[----:B------:R-:W0:Y:S05]  /*00c0*/  LDCU UR5, c[0x0][0x360] ;  /* 0x00006c00ff0577ac */ /* 0x000e2a0008000800 */
[----:B------:R-:W-:Y:S01]  /*00d0*/  LEA R5, R7, UR4, 0x2 ;  /* 0x0000000407057c11 */ /* 0x000fe2000f8e10ff */
[----:B0-----:R-:W-:-:S04]  /*00e0*/  UISETP.GE.U32.AND UP0, UPT, UR5, 0x2, UPT ;  /* 0x000000020500788c */ /* 0x001fc8000bf06070 */
[----:B--2---:R0:W-:Y:S05]  /*00f0*/  STS [R5], R0 ;  /* 0x0000000005007388 */ /* 0x0041ea0000000800 */
[----:B------:R-:W-:Y:S05]  /*0100*/  BRA.U !UP0, `(.L_x_138) ;  /* 0x00000001083c7547 */ /* 0x000fea000b800000 */
[----:B0-----:R-:W-:-:S07]  /*0110*/  IMAD.U32 R0, RZ, RZ, UR5 ;  /* 0x00000005ff007e24 */ /* 0x001fce000f8e00ff */
.L_x_141:
[--C-:B0-----:R-:W-:Y:S01]  /*0120*/  IMAD.MOV.U32 R2, RZ, RZ, R0.reuse ;  /* 0x000000ffff027224 */ /* 0x101fe200078e0000 */
[----:B------:R-:W-:Y:S01]  /*0130*/  SHF.R.U32.HI R0, RZ, 0x1, R0 ;  /* 0x00000001ff007819 */ /* 0x000fe20000011600 */
[----:B------:R-:W-:Y:S03]  /*0140*/  BAR.SYNC.DEFER_BLOCKING 0x0 ;  /* 0x0000000000007b1d */ /* 0x000fe60000010000 */
[----:B------:R-:W-:Y:S02]  /*0150*/  ISETP.GE.U32.AND P1, PT, R7, R0, PT ;  /* 0x000000000700720c */ /* 0x000fe40003f26070 */
[----:B------:R-:W-:Y:S01]  /*0160*/  ISETP.GT.U32.AND P0, PT, R2, 0x3, PT ;  /* 0x000000030200780c */ /* 0x000fe20003f04070 */
[----:B------:R-:W-:Y:S10]  /*0170*/  BSSY.RECONVERGENT B0, `(.L_x_139) ;  /* 0x0000007000007945 */ /* 0x000ff40003800200 */
[----:B------:R-:W-:Y:S05]  /*0180*/  @P1 BRA `(.L_x_140) ;  /* 0x0000000000141947 */ /* 0x000fea0003800000 */
[----:B------:R-:W-:Y:S01]  /*0190*/  IMAD R2, R0, 0x4, R5 ;  /* 0x0000000400027824 */ /* 0x000fe200078e0205 */
[----:B------:R-:W-:Y:S05]  /*01a0*/  LDS R3, [R5] ;  /* 0x0000000005037984 */ /* 0x000fea0000000800 */
[----:B------:R-:W0:Y:S02]  /*01b0*/  LDS R2, [R2] ;  /* 0x0000000002027984 */ /* 0x000e240000000800 */
[----:B0-----:R-:W-:-:S13]  /*01c0*/  ISETP.GT.AND P1, PT, R2, R3, PT ;  /* 0x000000030200720c */ /* 0x001fda0003f24270 */
[----:B------:R0:W-:Y:S02]  /*01d0*/  @P1 STS [R5], R2 ;  /* 0x0000000205001388 */ /* 0x0001e40000000800 */
.L_x_140:
[----:B------:R-:W-:Y:S05]  /*01e0*/  BSYNC.RECONVERGENT B0 ;  /* 0x0000000000007941 */ /* 0x000fea0003800200 */
.L_x_139:
[----:B------:R-:W-:Y:S05]  /*01f0*/  @P0 BRA `(.L_x_141) ;  /* 0xfffffffc00c80947 */ /* 0x000fea000383ffff */
.L_x_138:
[----:B------:R-:W-:-:S13]  /*0200*/  ISETP.NE.AND P0, PT, R7, RZ, PT ;  /* 0x000000ff0700720c */ /* 0x000fda0003f05270 */
[----:B------:R-:W-:Y:S05]  /*0210*/  @P0 EXIT ;  /* 0x000000000000094d */ /* 0x000fea0003800000 */
[----:B------:R-:W1:Y:S01]  /*0220*/  S2UR UR5, SR_CgaCtaId ;  /* 0x00000000000579c3 */ /* 0x000e620000008800 */
[----:B------:R-:W-:-:S07]  /*0230*/  UMOV UR4, 0x400 ;  /* 0x0000040000047882 */ /* 0x000fce0000000000 */
[----:B0-----:R-:W0:Y:S01]  /*0240*/  LDC.64 R2, c[0x0][0x390] ;  /* 0x0000e400ff027b82 */ /* 0x001e220000000a00 */
[----:B-1----:R-:W-:-:S09]  /*0250*/  ULEA UR4, UR5, UR4, 0x18 ;  /* 0x0000000405047291 */ /* 0x002fd2000f8ec0ff */
[----:B------:R-:W0:Y:S04]  /*0260*/  LDS R5, [UR4] ;  /* 0x00000004ff057984 */ /* 0x000e280008000800 */
[----:B0-----:R-:W-:Y:S01]  /*0270*/  STG.E desc[UR6][R2.64], R5 ;  /* 0x0000000502007986 */ /* 0x001fe2000c101906 */
[----:B------:R-:W-:Y:S05]  /*0280*/  EXIT ;  /* 0x000000000000794d */ /* 0x000fea0003800000 */
.L_x_142:
        /* <DEDUP_REMOVED lines=15> */
.L_x_170:


//--------------------- .text._Z11init_randomjP17curandStateXORWOW --------------------------
	.section	.text._Z11init_randomjP17curandStateXORWOW,"ax",@progbits
	.align	128
        .global         _Z11init_randomjP17curandStateXORWOW
        .type           _Z11init_randomjP17curandStateXORWOW,@function
        .size           _Z11init_randomjP17curandStateXORWOW,(.L_x_171 - _Z11init_randomjP17curandStateXORWOW)
        .other          _Z11init_randomjP17curandStateXORWOW,@"STO_CUDA_ENTRY STV_DEFAULT"
_Z11init_randomjP17curandStateXORWOW:
.text._Z11init_randomjP17curandStateXORWOW:
[----:B------:R-:W-:Y:S01]  /*0000*/  LDC R1, c[0x0][0x37c] ;  /* 0x0000df00ff017b82 */ /* 0x000fe20000000800 */
[----:B------:R-:W0:Y:S07]  /*0010*/  S2R R2, SR_TID.X ;  /* 0x0000000000027919 */ /* 0x000e2e0000002100 */
[----:B------:R-:W1:Y:S01]  /*0020*/  LDC R0, c[0x0][0x380] ;  /* 0x0000e000ff007b82 */ /* 0x000e620000000800 */
[----:B------:R-:W2:Y:S01]  /*0030*/  LDCU.64 UR4, c[0x0][0x358] ;  /* 0x00006b00ff0477ac */ /* 0x000ea20008000a00 */
[----:B------:R-:W-:Y:S01]  /*0040*/  IMAD.MOV.U32 R5, RZ, RZ, -0x75bd8fc ;  /* 0xf8a42704ff057424 */ /* 0x000fe200078e00ff */
[----:B------:R-:W-:Y:S01]  /*0050*/  BSSY.RECONVERGENT B0, `(.L_x_143) ;  /* 0x00000e2000007945 */ /* 0x000fe20003800200 */
[----:B------:R-:W-:-:S04]  /*0060*/  IMAD.MOV.U32 R8, RZ, RZ, -0x23270784 ;  /* 0xdcd8f87cff087424 */ /* 0x000fc800078e00ff */
[----:B------:R-:W0:Y:S08]  /*0070*/  S2UR UR6, SR_CTAID.X ;  /* 0x00000000000679c3 */ /* 0x000e300000002500 */
[----:B------:R-:W0:Y:S08]  /*0080*/  LDC R13, c[0x0][0x360] ;  /* 0x0000d800ff0d7b82 */ /* 0x000e300000000800 */
[----:B------:R-:W3:Y:S01]  /*0090*/  LDC.64 R6, c[0x0][0x388] ;  /* 0x0000e200ff067b82 */ /* 0x000ee20000000a00 */
[----:B-1----:R-:W-:-:S05]  /*00a0*/  LOP3.LUT R0, R0, 0xaad26b49, RZ, 0x3c, !PT ;  /* 0xaad26b4900007812 */ /* 0x002fca00078e3cff */
[----:B------:R-:W-:-:S04]  /*00b0*/  IMAD R0, R0, 0x4182bed5, RZ ;  /* 0x4182bed500007824 */ /* 0x000fc800078e02ff */
[C---:B------:R-:W-:Y:S01]  /*00c0*/  VIADD R3, R0.reuse, 0x75bcd15 ;  /* 0x075bcd1500037836 */ /* 0x040fe20000000000 */
[C---:B------:R-:W-:Y:S01]  /*00d0*/  LOP3.LUT R4, R0.reuse, 0x159a55e5, RZ, 0x3c, !PT ;  /* 0x159a55e500047812 */ /* 0x040fe200078e3cff */
[C---:B------:R-:W-:Y:S02]  /*00e0*/  VIADD R9, R0.reuse, 0x583f19 ;  /* 0x00583f1900097836 */ /* 0x040fe40000000000 */
[----:B0-----:R-:W-:Y:S02]  /*00f0*/  IMAD R13, R13, UR6, R2 ;  /* 0x000000060d0d7c24 */ /* 0x001fe4000f8e0202 */
[----:B------:R-:W-:-:S03]  /*0100*/  VIADD R2, R0, 0xd9f6dc18 ;  /* 0xd9f6dc1800027836 */ /* 0x000fc60000000000 */
[C---:B------:R-:W-:Y:S01]  /*0110*/  ISETP.NE.AND P0, PT, R13.reuse, RZ, PT ;  /* 0x000000ff0d00720c */ /* 0x040fe20003f05270 */
[----:B---3--:R-:W-:-:S05]  /*0120*/  IMAD.WIDE R6, R13, 0x30, R6 ;  /* 0x000000300d067825 */ /* 0x008fca00078e0206 */
[----:B--2---:R0:W-:Y:S04]  /*0130*/  STG.E.64 desc[UR4][R6.64], R2 ;  /* 0x0000000206007986 */ /* 0x0041e8000c101b04 */
[----:B------:R0:W-:Y:S04]  /*0140*/  STG.E.64 desc[UR4][R6.64+0x8], R4 ;  /* 0x0000080406007986 */ /* 0x0001e8000c101b04 */
[----:B------:R0:W-:Y:S01]  /*0150*/  STG.E.64 desc[UR4][R6.64+0x10], R8 ;  /* 0x0000100806007986 */ /* 0x0001e2000c101b04 */
[----:B------:R-:W-:Y:S05]  /*0160*/  @!P0 BRA `(.L_x_144) ;  /* 0x0000000c00408947 */ /* 0x000fea0003800000 */
[----:B------:R-:W-:Y:S01]  /*0170*/  SHF.R.S32.HI R0, RZ, 0x1f, R13 ;  /* 0x0000001fff007819 */ /* 0x000fe2000001140d */
[----:B------:R-:W-:-:S07]  /*0180*/  IMAD.MOV.U32 R12, RZ, RZ, RZ ;  /* 0x000000ffff0c7224 */ /* 0x000fce00078e00ff */
.L_x_150:
[----:B0-----:R-:W-:Y:S01]  /*0190*/  LOP3.LUT R2, R13, 0x3, RZ, 0xc0, !PT ;  /* 0x000000030d027812 */ /* 0x001fe200078ec0ff */
[----:B------:R-:W-:Y:S03]  /*01a0*/  BSSY.RECONVERGENT B1, `(.L_x_145) ;  /* 0x00000c6000017945 */ /* 0x000fe60003800200 */
[----:B------:R-:W-:-:S04]  /*01b0*/  ISETP.NE.U32.AND P0, PT, R2, RZ, PT ;  /* 0x000000ff0200720c */ /* 0x000fc80003f05070 */
[----:B------:R-:W-:-:S13]  /*01c0*/  ISETP.NE.AND.EX P0, PT, RZ, RZ, PT, P0 ;  /* 0x000000ffff00720c */ /* 0x000fda0003f05300 */
[----:B------:R-:W-:Y:S05]  /*01d0*/  @!P0 BRA `(.L_x_146) ;  /* 0x0000000c00088947 */ /* 0x000fea0003800000 */
[----:B------:R-:W0:Y:S01]  /*01e0*/  LDC.64 R8, c[0x4][RZ] ;  /* 0x01000000ff087b82 */ /* 0x000e220000000a00 */
[----:B------:R-:W-:Y:S02]  /*01f0*/  IMAD.MOV.U32 R14, RZ, RZ, RZ ;  /* 0x000000ffff0e7224 */ /* 0x000fe400078e00ff */
[----:B0-----:R-:W-:-:S07]  /*0200*/  IMAD.WIDE.U32 R8, R12, 0xc80, R8 ;  /* 0x00000c800c087825 */ /* 0x001fce00078e0008 */
.L_x_149:
[----:B0-----:R-:W-:Y:S01]  /*0210*/  IMAD.MOV.U32 R15, RZ, RZ, RZ ;  /* 0x000000ffff0f7224 */ /* 0x001fe200078e00ff */
[----:B------:R-:W-:Y:S01]  /*0220*/  CS2R R2, SRZ ;  /* 0x0000000000027805 */ /* 0x000fe2000001ff00 */
[----:B------:R-:W-:Y:S01]  /*0230*/  IMAD.MOV.U32 R17, RZ, RZ, RZ ;  /* 0x000000ffff117224 */ /* 0x000fe200078e00ff */
[----:B------:R-:W-:-:S07]  /*0240*/  CS2R R4, SRZ ;  /* 0x0000000000047805 */ /* 0x000fce000001ff00 */
.L_x_148:
[----:B------:R-:W-:-:S05]  /*0250*/  IMAD.WIDE.U32 R10, R17, 0x4, R6 ;  /* 0x00000004110a7825 */ /* 0x000fca00078e0006 */
[----:B------:R0:W5:Y:S01]  /*0260*/  LDG.E R16, desc[UR4][R10.64+0x4] ;  /* 0x000004040a107981 */ /* 0x000162000c1e1900 */
[----:B------:R-:W-:-:S07]  /*0270*/  IMAD.MOV.U32 R19, RZ, RZ, RZ ;  /* 0x000000ffff137224 */ /* 0x000fce00078e00ff */
.L_x_147:
[----:B-----5:R-:W-:Y:S01]  /*0280*/  SHF.R.U32.HI R24, RZ, R19, R16 ;  /* 0x00000013ff187219 */ /* 0x020fe20000011610 */
[----:B0-----:R-:W-:-:S03]  /*0290*/  IMAD.SHL.U32 R10, R17, 0x20, RZ ;  /* 0x00000020110a7824 */ /* 0x001fc600078e00ff */
[----:B------:R-:W-:Y:S01]  /*02a0*/  LOP3.LUT R11, R24, 0x1, RZ, 0xc0, !PT ;  /* 0x00000001180b7812 */ /* 0x000fe200078ec0ff */
[----:B------:R-:W-:-:S03]  /*02b0*/  IMAD.IADD R10, R10, 0x1, R19 ;  /* 0x000000010a0a7824 */ /* 0x000fc600078e0213 */
[----:B------:R-:W-:Y:S01]  /*02c0*/  ISETP.NE.U32.AND P0, PT, R11, 0x1, PT ;  /* 0x000000010b00780c */ /* 0x000fe20003f05070 */
[----:B------:R-:W-:-:S03]  /*02d0*/  IMAD R11, R10, 0x5, RZ ;  /* 0x000000050a0b7824 */ /* 0x000fc600078e02ff */
[----:B------:R-:W-:Y:S01]  /*02e0*/  R2P PR, R24, 0x7e ;  /* 0x0000007e18007804 */ /* 0x000fe20000000000 */
[----:B------:R-:W-:-:S08]  /*02f0*/  IMAD.WIDE.U32 R10, R11, 0x4, R8 ;  /* 0x000000040b0a7825 */ /* 0x000fd000078e0008 */
[----:B------:R-:W2:Y:S04]  /*0300*/  @!P0 LDG.E R18, desc[UR4][R10.64] ;  /* 0x000000040a128981 */ /* 0x000ea8000c1e1900 */
[----:B------:R-:W3:Y:S04]  /*0310*/  @!P0 LDG.E R20, desc[UR4][R10.64+0x10] ;  /* 0x000010040a148981 */ /* 0x000ee8000c1e1900 */
[----:B------:R-:W4:Y:S04]  /*0320*/  @P1 LDG.E R22, desc[UR4][R10.64+0x14] ;  /* 0x000014040a161981 */ /* 0x000f28000c1e1900 */
[----:B------:R-:W4:Y:S04]  /*0330*/  @P2 LDG.E R26, desc[UR4][R10.64+0x28] ;  /* 0x000028040a1a2981 */ /* 0x000f28000c1e1900 */
[----:B------:R-:W4:Y:S04]  /*0340*/  @!P0 LDG.E R21, desc[UR4][R10.64+0x4] ;  /* 0x000004040a158981 */ /* 0x000f28000c1e1900 */
[----:B------:R-:W4:Y:S04]  /*0350*/  @!P0 LDG.E R23, desc[UR4][R10.64+0xc] ;  /* 0x00000c040a178981 */ /* 0x000f28000c1e1900 */
[----:B------:R-:W4:Y:S04]  /*0360*/  @P1 LDG.E R25, desc[UR4][R10.64+0x18] ;  /* 0x000018040a191981 */ /* 0x000f28000c1e1900 */
[----:B------:R-:W4:Y:S04]  /*0370*/  @P3 LDG.E R28, desc[UR4][R10.64+0x3c] ;  /* 0x00003c040a1c3981 */ /* 0x000f28000c1e1900 */
[----:B------:R-:W4:Y:S01]  /*0380*/  @P6 LDG.E R27, desc[UR4][R10.64+0x7c] ;  /* 0x00007c040a1b6981 */ /* 0x000f22000c1e1900 */
[----:B--2---:R-:W-:-:S03]  /*0390*/  @!P0 LOP3.LUT R15, R15, R18, RZ, 0x3c, !PT ;  /* 0x000000120f0f8212 */ /* 0x004fc600078e3cff */
[----:B------:R-:W2:Y:S01]  /*03a0*/  @!P0 LDG.E R18, desc[UR4][R10.64+0x8] ;  /* 0x000008040a128981 */ /* 0x000ea2000c1e1900 */
[----:B---3--:R-:W-:-:S03]  /*03b0*/  @!P0 LOP3.LUT R3, R3, R20, RZ, 0x3c, !PT ;  /* 0x0000001403038212 */ /* 0x008fc600078e3cff */
[----:B------:R-:W3:Y:S01]  /*03c0*/  @P1 LDG.E R20, desc[UR4][R10.64+0x24] ;  /* 0x000024040a141981 */ /* 0x000ee2000c1e1900 */
[----:B----4-:R-:W-:-:S03]  /*03d0*/  @P1 LOP3.LUT R15, R15, R22, RZ, 0x3c, !PT ;  /* 0x000000160f0f1212 */ /* 0x010fc600078e3cff */
[----:B------:R-:W4:Y:S01]  /*03e0*/  @P2 LDG.E R22, desc[UR4][R10.64+0x38] ;  /* 0x000038040a162981 */ /* 0x000f22000c1e1900 */
[----:B------:R-:W-:-:S03]  /*03f0*/  @P2 LOP3.LUT R15, R15, R26, RZ, 0x3c, !PT ;  /* 0x0000001a0f0f2212 */ /* 0x000fc600078e3cff */
[----:B------:R-:W4:Y:S01]  /*0400*/  @P4 LDG.E R26, desc[UR4][R10.64+0x50] ;  /* 0x000050040a1a4981 */ /* 0x000f22000c1e1900 */
[----:B------:R-:W-:-:S03]  /*0410*/  @!P0 LOP3.LUT R4, R4, R21, RZ, 0x3c, !PT ;  /* 0x0000001504048212 */ /* 0x000fc600078e3cff */
[----:B------:R-:W4:Y:S01]  /*0420*/  @P1 LDG.E R21, desc[UR4][R10.64+0x20] ;  /* 0x000020040a151981 */ /* 0x000f22000c1e1900 */
[----:B------:R-:W-:-:S03]  /*0430*/  @!P0 LOP3.LUT R2, R2, R23, RZ, 0x3c, !PT ;  /* 0x0000001702028212 */ /* 0x000fc600078e3cff */
[----:B------:R-:W4:Y:S01]  /*0440*/  @P2 LDG.E R23, desc[UR4][R10.64+0x2c] ;  /* 0x00002c040a172981 */ /* 0x000f22000c1e1900 */
[----:B------:R-:W-:-:S03]  /*0450*/  @P1 LOP3.LUT R4, R4, R25, RZ, 0x3c, !PT ;  /* 0x0000001904041212 */ /* 0x000fc600078e3cff */
[----:B------:R-:W4:Y:S01]  /*0460*/  @P2 LDG.E R25, desc[UR4][R10.64+0x34] ;  /* 0x000034040a192981 */ /* 0x000f22000c1e1900 */
[----:B--2---:R-:W-:-:S03]  /*0470*/  @!P0 LOP3.LUT R5, R5, R18, RZ, 0x3c, !PT ;  /* 0x0000001205058212 */ /* 0x004fc600078e3cff */
[----:B------:R-:W2:Y:S01]  /*0480*/  @P1 LDG.E R18, desc[UR4][R10.64+0x1c] ;  /* 0x00001c040a121981 */ /* 0x000ea2000c1e1900 */
[----:B---3--:R-:W-:-:S03]  /*0490*/  @P1 LOP3.LUT R3, R3, R20, RZ, 0x3c, !PT ;  /* 0x0000001403031212 */ /* 0x008fc600078e3cff */
[----:B------:R-:W3:Y:S01]  /*04a0*/  @P2 LDG.E R20, desc[UR4][R10.64+0x30] ;  /* 0x000030040a142981 */ /* 0x000ee2000c1e1900 */
[----:B----4-:R-:W-:-:S03]  /*04b0*/  @P2 LOP3.LUT R3, R3, R22, RZ, 0x3c, !PT ;  /* 0x0000001603032212 */ /* 0x010fc600078e3cff */
[----:B------:R-:W4:Y:S01]  /*04c0*/  @P3 LDG.E R22, desc[UR4][R10.64+0x4c] ;  /* 0x00004c040a163981 */ /* 0x000f22000c1e1900 */
[----:B------:R-:W-:-:S04]  /*04d0*/  @P3 LOP3.LUT R15, R15, R28, RZ, 0x3c, !PT ;  /* 0x0000001c0f0f3212 */ /* 0x000fc800078e3cff */
[----:B------:R-:W-:Y:S02]  /*04e0*/  @P4 LOP3.LUT R15, R15, R26, RZ, 0x3c, !PT ;  /* 0x0000001a0f0f4212 */ /* 0x000fe400078e3cff */
[----:B------:R-:W-:Y:S01]  /*04f0*/  @P1 LOP3.LUT R2, R2, R21, RZ, 0x3c, !PT ;  /* 0x0000001502021212 */ /* 0x000fe200078e3cff */
[----:B------:R-:W4:Y:S04]  /*0500*/  @P5 LDG.E R26, desc[UR4][R10.64+0x64] ;  /* 0x000064040a1a5981 */ /* 0x000f28000c1e1900 */
[----:B------:R-:W4:Y:S01]  /*0510*/  @P3 LDG.E R21, desc[UR4][R10.64+0x40] ;  /* 0x000040040a153981 */ /* 0x000f22000c1e1900 */
[----:B------:R-:W-:Y:S02]  /*0520*/  @P2 LOP3.LUT R4, R4, R23, RZ, 0x3c, !PT ;  /* 0x0000001704042212 */ /* 0x000fe400078e3cff */
[----:B------:R-:W-:Y:S01]  /*0530*/  @P2 LOP3.LUT R2, R2, R25, RZ, 0x3c, !PT ;  /* 0x0000001902022212 */ /* 0x000fe200078e3cff */
[----:B------:R-:W4:Y:S04]  /*0540*/  @P3 LDG.E R23, desc[UR4][R10.64+0x48] ;  /* 0x000048040a173981 */ /* 0x000f28000c1e1900 */
[----:B------:R-:W4:Y:S01]  /*0550*/  @P4 LDG.E R25, desc[UR4][R10.64+0x54] ;  /* 0x000054040a194981 */ /* 0x000f22000c1e1900 */
[----:B--2---:R-:W-:-:S03]  /*0560*/  @P1 LOP3.LUT R5, R5, R18, RZ, 0x3c, !PT ;  /* 0x0000001205051212 */ /* 0x004fc600078e3cff */
[----:B------:R-:W2:Y:S01]  /*0570*/  @P3 LDG.E R18, desc[UR4][R10.64+0x44] ;  /* 0x000044040a123981 */ /* 0x000ea2000c1e1900 */
[----:B---3--:R-:W-:-:S03]  /*0580*/  @P2 LOP3.LUT R5, R5, R20, RZ, 0x3c, !PT ;  /* 0x0000001405052212 */ /* 0x008fc600078e3cff */
[----:B------:R-:W3:Y:S01]  /*0590*/  @P4 LDG.E R20, desc[UR4][R10.64+0x58] ;  /* 0x000058040a144981 */ /* 0x000ee2000c1e1900 */
[----:B----4-:R-:W-:-:S03]  /*05a0*/  @P3 LOP3.LUT R3, R3, R22, RZ, 0x3c, !PT ;  /* 0x0000001603033212 */ /* 0x010fc600078e3cff */
[----:B------:R-:W4:Y:S01]  /*05b0*/  @P4 LDG.E R22, desc[UR4][R10.64+0x60] ;  /* 0x000060040a164981 */ /* 0x000f22000c1e1900 */
[----:B------:R-:W-:Y:S02]  /*05c0*/  LOP3.LUT P0, RZ, R24, 0x80, RZ, 0xc0, !PT ;  /* 0x0000008018ff7812 */ /* 0x000fe4000780c0ff */
[----:B------:R-:W-:Y:S02]  /*05d0*/  @P5 LOP3.LUT R15, R15, R26, RZ, 0x3c, !PT ;  /* 0x0000001a0f0f5212 */ /* 0x000fe400078e3cff */
[----:B------:R-:W4:Y:S01]  /*05e0*/  @P6 LDG.E R26, desc[UR4][R10.64+0x78] ;  /* 0x000078040a1a6981 */ /* 0x000f22000c1e1900 */
[----:B------:R-:W-:-:S03]  /*05f0*/  @P3 LOP3.LUT R4, R4, R21, RZ, 0x3c, !PT ;  /* 0x0000001504043212 */ /* 0x000fc600078e3cff */
[----:B------:R-:W4:Y:S01]  /*0600*/  @P4 LDG.E R21, desc[UR4][R10.64+0x5c] ;  /* 0x00005c040a154981 */ /* 0x000f22000c1e1900 */
[----:B------:R-:W-:-:S03]  /*0610*/  @P3 LOP3.LUT R2, R2, R23, RZ, 0x3c, !PT ;  /* 0x0000001702023212 */ /* 0x000fc600078e3cff */
[----:B------:R-:W4:Y:S01]  /*0620*/  @P5 LDG.E R23, desc[UR4][R10.64+0x68] ;  /* 0x000068040a175981 */ /* 0x000f22000c1e1900 */
[----:B------:R-:W-:-:S03]  /*0630*/  @P4 LOP3.LUT R4, R4, R25, RZ, 0x3c, !PT ;  /* 0x0000001904044212 */ /* 0x000fc600078e3cff */
[----:B------:R-:W4:Y:S01]  /*0640*/  @P5 LDG.E R25, desc[UR4][R10.64+0x70] ;  /* 0x000070040a195981 */ /* 0x000f22000c1e1900 */
[----:B--2---:R-:W-:-:S03]  /*0650*/  @P3 LOP3.LUT R5, R5, R18, RZ, 0x3c, !PT ;  /* 0x0000001205053212 */ /* 0x004fc600078e3cff */
[----:B------:R-:W2:Y:S01]  /*0660*/  @P5 LDG.E R18, desc[UR4][R10.64+0x6c] ;  /* 0x00006c040a125981 */ /* 0x000ea2000c1e1900 */
[----:B---3--:R-:W-:-:S03]  /*0670*/  @P4 LOP3.LUT R5, R5, R20, RZ, 0x3c, !PT ;  /* 0x0000001405054212 */ /* 0x008fc600078e3cff */
[----:B------:R-:W3:Y:S01]  /*0680*/  @P5 LDG.E R20, desc[UR4][R10.64+0x74] ;  /* 0x000074040a145981 */ /* 0x000ee2000c1e1900 */
[----:B----4-:R-:W-:-:S03]  /*0690*/  @P4 LOP3.LUT R3, R3, R22, RZ, 0x3c, !PT ;  /* 0x0000001603034212 */ /* 0x010fc600078e3cff */
[----:B------:R-:W4:Y:S01]  /*06a0*/  @P0 LDG.E R22, desc[UR4][R10.64+0x8c] ;  /* 0x00008c040a160981 */ /* 0x000f22000c1e1900 */
[----:B------:R-:W-:-:S03]  /*06b0*/  @P6 LOP3.LUT R15, R15, R26, RZ, 0x3c, !PT ;  /* 0x0000001a0f0f6212 */ /* 0x000fc600078e3cff */
        /* <DEDUP_REMOVED lines=13> */
[----:B------:R-:W-:Y:S02]  /*0790*/  @P6 LOP3.LUT R4, R4, R27, RZ, 0x3c, !PT ;  /* 0x0000001b04046212 */ /* 0x000fe400078e3cff */
[----:B------:R-:W-:Y:S02]  /*07a0*/  @P6 LOP3.LUT R2, R2, R21, RZ, 0x3c, !PT ;  /* 0x0000001502026212 */ /* 0x000fe400078e3cff */
[----:B------:R-:W-:Y:S02]  /*07b0*/  @P0 LOP3.LUT R4, R4, R23, RZ, 0x3c, !PT ;  /* 0x0000001704040212 */ /* 0x000fe400078e3cff */
[----:B------:R-:W-:Y:S02]  /*07c0*/  @P0 LOP3.LUT R2, R2, R25, RZ, 0x3c, !PT ;  /* 0x0000001902020212 */ /* 0x000fe400078e3cff */
[----:B--2---:R-:W-:Y:S02]  /*07d0*/  @P6 LOP3.LUT R5, R5, R18, RZ, 0x3c, !PT ;  /* 0x0000001205056212 */ /* 0x004fe400078e3cff */
[----:B---3--:R-:W-:-:S02]  /*07e0*/  @P6 LOP3.LUT R3, R3, R20, RZ, 0x3c, !PT ;  /* 0x0000001403036212 */ /* 0x008fc400078e3cff */
[----:B----4-:R-:W-:Y:S02]  /*07f0*/  @P0 LOP3.LUT R5, R5, R22, RZ, 0x3c, !PT ;  /* 0x0000001605050212 */ /* 0x010fe400078e3cff */
[----:B------:R-:W-:Y:S02]  /*0800*/  @P0 LOP3.LUT R3, R3, R26, RZ, 0x3c, !PT ;  /* 0x0000001a03030212 */ /* 0x000fe400078e3cff */
[----:B------:R-:W-:-:S13]  /*0810*/  R2P PR, R24.B1, 0x7f ;  /* 0x0000007f18007804 */ /* 0x000fda0000001000 */
[----:B------:R-:W2:Y:S04]  /*0820*/  @P0 LDG.E R18, desc[UR4][R10.64+0xa0] ;  /* 0x0000a0040a120981 */ /* 0x000ea8000c1e1900 */
[----:B------:R-:W3:Y:S04]  /*0830*/  @P1 LDG.E R22, desc[UR4][R10.64+0xb4] ;  /* 0x0000b4040a161981 */ /* 0x000ee8000c1e1900 */
[----:B------:R-:W4:Y:S04]  /*0840*/  @P2 LDG.E R26, desc[UR4][R10.64+0xc8] ;  /* 0x0000c8040a1a2981 */ /* 0x000f28000c1e1900 */
[----:B------:R-:W4:Y:S04]  /*0850*/  @P3 LDG.E R28, desc[UR4][R10.64+0xdc] ;  /* 0x0000dc040a1c3981 */ /* 0x000f28000c1e1900 */
[----:B------:R-:W4:Y:S04]  /*0860*/  @P0 LDG.E R23, desc[UR4][R10.64+0xa4] ;  /* 0x0000a4040a170981 */ /* 0x000f28000c1e1900 */
[----:B------:R-:W4:Y:S04]  /*0870*/  @P0 LDG.E R20, desc[UR4][R10.64+0xa8] ;  /* 0x0000a8040a140981 */ /* 0x000f28000c1e1900 */
[----:B------:R-:W4:Y:S04]  /*0880*/  @P4 LDG.E R25, desc[UR4][R10.64+0xf0] ;  /* 0x0000f0040a194981 */ /* 0x000f28000c1e1900 */
        /* <DEDUP_REMOVED lines=21> */
[----:B------:R-:W-:Y:S02]  /*09e0*/  LOP3.LUT P0, RZ, R24, 0x8000, RZ, 0xc0, !PT ;  /* 0x0000800018ff7812 */ /* 0x000fe4000780c0ff */
[----:B----4-:R-:W-:Y:S01]  /*09f0*/  @P5 LOP3.LUT R15, R15, R26, RZ, 0x3c, !PT ;  /* 0x0000001a0f0f5212 */ /* 0x010fe200078e3cff */
[----:B------:R-:W4:Y:S04]  /*0a00*/  @P3 LDG.E R24, desc[UR4][R10.64+0xe4] ;  /* 0x0000e4040a183981 */ /* 0x000f28000c1e1900 */
[----:B------:R-:W2:Y:S01]  /*0a10*/  @P6 LDG.E R26, desc[UR4][R10.64+0x118] ;  /* 0x000118040a1a6981 */ /* 0x000ea2000c1e1900 */
        /* <DEDUP_REMOVED lines=8> */
[----:B---3--:R-:W-:-:S03]  /*0aa0*/  @P2 LOP3.LUT R3, R3, R22, RZ, 0x3c, !PT ;  /* 0x0000001603032212 */ /* 0x008fc600078e3cff */
[----:B------:R-:W3:Y:S01]  /*0ab0*/  @P4 LDG.E R22, desc[UR4][R10.64+0x100] ;  /* 0x000100040a164981 */ /* 0x000ee2000c1e1900 */
[----:B--2---:R-:W-:-:S03]  /*0ac0*/  @P6 LOP3.LUT R15, R15, R26, RZ, 0x3c, !PT ;  /* 0x0000001a0f0f6212 */ /* 0x004fc600078e3cff */
[----:B------:R-:W2:Y:S01]  /*0ad0*/  @P0 LDG.E R26, desc[UR4][R10.64+0x12c] ;  /* 0x00012c040a1a0981 */ /* 0x000ea2000c1e1900 */
[----:B----4-:R-:W-:-:S03]  /*0ae0*/  @P2 LOP3.LUT R2, R2, R23, RZ, 0x3c, !PT ;  /* 0x0000001702022212 */ /* 0x010fc600078e3cff */
[----:B------:R-:W4:Y:S01]  /*0af0*/  @P4 LDG.E R23, desc[UR4][R10.64+0xfc] ;  /* 0x0000fc040a174981 */ /* 0x000f22000c1e1900 */
[----:B------:R-:W-:-:S03]  /*0b00*/  @P2 LOP3.LUT R5, R5, R20, RZ, 0x3c, !PT ;  /* 0x0000001405052212 */ /* 0x000fc600078e3cff */
[----:B------:R-:W4:Y:S01]  /*0b10*/  @P4 LDG.E R20, desc[UR4][R10.64+0xf8] ;  /* 0x0000f8040a144981 */ /* 0x000f22000c1e1900 */
[----:B------:R-:W-:Y:S02]  /*0b20*/  @P3 LOP3.LUT R2, R2, R27, RZ, 0x3c, !PT ;  /* 0x0000001b02023212 */ /* 0x000fe400078e3cff */
[----:B------:R-:W-:Y:S01]  /*0b30*/  @P3 LOP3.LUT R4, R4, R25, RZ, 0x3c, !PT ;  /* 0x0000001904043212 */ /* 0x000fe200078e3cff */
[----:B------:R-:W4:Y:S01]  /*0b40*/  @P5 LDG.E R27, desc[UR4][R10.64+0x110] ;  /* 0x000110040a1b5981 */ /* 0x000f22000c1e1900 */
[----:B------:R-:W-:-:S03]  /*0b50*/  @P3 LOP3.LUT R5, R5, R24, RZ, 0x3c, !PT ;  /* 0x0000001805053212 */ /* 0x000fc600078e3cff */
[----:B------:R-:W4:Y:S04]  /*0b60*/  @P5 LDG.E R25, desc[UR4][R10.64+0x108] ;  /* 0x000108040a195981 */ /* 0x000f28000c1e1900 */
        /* <DEDUP_REMOVED lines=19> */
[----:B------:R-:W-:-:S05]  /*0ca0*/  VIADD R19, R19, 0x10 ;  /* 0x0000001013137836 */ /* 0x000fca0000000000 */
[----:B------:R-:W-:Y:S02]  /*0cb0*/  ISETP.NE.AND P1, PT, R19, 0x20, PT ;  /* 0x000000201300780c */ /* 0x000fe40003f25270 */
[----:B------:R-:W-:Y:S02]  /*0cc0*/  @P5 LOP3.LUT R3, R3, R18, RZ, 0x3c, !PT ;  /* 0x0000001203035212 */ /* 0x000fe400078e3cff */
[----:B------:R-:W-:Y:S02]  /*0cd0*/  @P6 LOP3.LUT R4, R4, R21, RZ, 0x3c, !PT ;  /* 0x0000001504046212 */ /* 0x000fe400078e3cff */
[----:B---3--:R-:W-:-:S04]  /*0ce0*/  @P6 LOP3.LUT R3, R3, R22, RZ, 0x3c, !PT ;  /* 0x0000001603036212 */ /* 0x008fc800078e3cff */
[----:B--2---:R-:W-:Y:S02]  /*0cf0*/  @P0 LOP3.LUT R3, R3, R26, RZ, 0x3c, !PT ;  /* 0x0000001a03030212 */ /* 0x004fe400078e3cff */
[----:B----4-:R-:W-:Y:S02]  /*0d00*/  @P6 LOP3.LUT R2, R2, R23, RZ, 0x3c, !PT ;  /* 0x0000001702026212 */ /* 0x010fe400078e3cff */
[----:B------:R-:W-:Y:S02]  /*0d10*/  @P6 LOP3.LUT R5, R5, R20, RZ, 0x3c, !PT ;  /* 0x0000001405056212 */ /* 0x000fe400078e3cff */
[----:B------:R-:W-:Y:S02]  /*0d20*/  @P0 LOP3.LUT R2, R2, R27, RZ, 0x3c, !PT ;  /* 0x0000001b02020212 */ /* 0x000fe400078e3cff */
[----:B------:R-:W-:Y:S02]  /*0d30*/  @P0 LOP3.LUT R4, R4, R25, RZ, 0x3c, !PT ;  /* 0x0000001904040212 */ /* 0x000fe400078e3cff */
[----:B------:R-:W-:Y:S01]  /*0d40*/  @P0 LOP3.LUT R5, R5, R24, RZ, 0x3c, !PT ;  /* 0x0000001805050212 */ /* 0x000fe200078e3cff */
[----:B------:R-:W-:Y:S06]  /*0d50*/  @P1 BRA `(.L_x_147) ;  /* 0xfffffff400481947 */ /* 0x000fec000383ffff */
[----:B------:R-:W-:-:S05]  /*0d60*/  VIADD R17, R17, 0x1 ;  /* 0x0000000111117836 */ /* 0x000fca0000000000 */
[----:B------:R-:W-:-:S13]  /*0d70*/  ISETP.NE.AND P0, PT, R17, 0x5, PT ;  /* 0x000000051100780c */ /* 0x000fda0003f05270 */
[----:B------:R-:W-:Y:S05]  /*0d80*/  @P0 BRA `(.L_x_148) ;  /* 0xfffffff400300947 */ /* 0x000fea000383ffff */
[----:B------:R0:W-:Y:S01]  /*0d90*/  STG.E.64 desc[UR4][R6.64+0x8], R4 ;  /* 0x0000080406007986 */ /* 0x0001e2000c101b04 */
[----:B------:R-:W-:Y:S01]  /*0da0*/  VIADD R14, R14, 0x1 ;  /* 0x000000010e0e7836 */ /* 0x000fe20000000000 */
[----:B------:R-:W-:Y:S02]  /*0db0*/  LOP3.LUT R11, R13, 0x3, RZ, 0xc0, !PT ;  /* 0x000000030d0b7812 */ /* 0x000fe400078ec0ff */
[----:B------:R0:W-:Y:S02]  /*0dc0*/  STG.E.64 desc[UR4][R6.64+0x10], R2 ;  /* 0x0000100206007986 */ /* 0x0001e4000c101b04 */
[----:B------:R-:W-:Y:S02]  /*0dd0*/  ISETP.GE.U32.AND P0, PT, R14, R11, PT ;  /* 0x0000000b0e00720c */ /* 0x000fe40003f06070 */
[----:B------:R0:W-:Y:S11]  /*0de0*/  STG.E desc[UR4][R6.64+0x4], R15 ;  /* 0x0000040f06007986 */ /* 0x0001f6000c101904 */
[----:B------:R-:W-:Y:S05]  /*0df0*/  @!P0 BRA `(.L_x_149) ;  /* 0xfffffff400048947 */ /* 0x000fea000383ffff */
.L_x_146:
[----:B------:R-:W-:Y:S05]  /*0e00*/  BSYNC.RECONVERGENT B1 ;  /* 0x0000000000017941 */ /* 0x000fea0003800200 */
.L_x_145:
[C---:B------:R-:W-:Y:S01]  /*0e10*/  ISETP.GT.U32.AND P0, PT, R13.reuse, 0x3, PT ;  /* 0x000000030d00780c */ /* 0x040fe20003f04070 */
[----:B------:R-:W-:Y:S01]  /*0e20*/  VIADD R12, R12, 0x1 ;  /* 0x000000010c0c7836 */ /* 0x000fe20000000000 */
[--C-:B------:R-:W-:Y:S02]  /*0e30*/  SHF.R.U64 R13, R13, 0x2, R0.reuse ;  /* 0x000000020d0d7819 */ /* 0x100fe40000001200 */
[----:B------:R-:W-:Y:S02]  /*0e40*/  ISETP.GT.U32.AND.EX P0, PT, R0, RZ, PT, P0 ;  /* 0x000000ff0000720c */ /* 0x000fe40003f04100 */
[----:B------:R-:W-:-:S11]  /*0e50*/  SHF.R.U32.HI R0, RZ, 0x2, R0 ;  /* 0x00000002ff007819 */ /* 0x000fd60000011600 */
[----:B------:R-:W-:Y:S05]  /*0e60*/  @P0 BRA `(.L_x_150) ;  /* 0xfffffff000c80947 */ /* 0x000fea000383ffff */
.L_x_144:
[----:B------:R-:W-:Y:S05]  /*0e70*/  BSYNC.RECONVERGENT B0 ;  /* 0x0000000000007941 */ /* 0x000fea0003800200 */
.L_x_143:
[----:B------:R-:W-:Y:S04]  /*0e80*/  STG.E.64 desc[UR4][R6.64+0x18], RZ ;  /* 0x000018ff06007986 */ /* 0x000fe8000c101b04 */
[----:B------:R-:W-:Y:S04]  /*0e90*/  STG.E desc[UR4][R6.64+0x20], RZ ;  /* 0x000020ff06007986 */ /* 0x000fe8000c101904 */
[----:B------:R-:W-:Y:S01]  /*0ea0*/  STG.E.64 desc[UR4][R6.64+0x28], RZ ;  /* 0x000028ff06007986 */ /* 0x000fe2000c101b04 */
[----:B------:R-:W-:Y:S05]  /*0eb0*/  EXIT ;  /* 0x000000000000794d */ /* 0x000fea0003800000 */
.L_x_151:
        /* <DEDUP_REMOVED lines=12> */
.L_x_171:


//--------------------- .nv.global.init           --------------------------
	.section	.nv.global.init,"aw",@progbits
	.align	4
.nv.global.init:
	.type		mrg32k3aM1SubSeq,@object
	.size		mrg32k3aM1SubSeq,(mrg32k3aM2SubSeq - mrg32k3aM1SubSeq)
mrg32k3aM1SubSeq:
        /*0000*/ 	.byte	0x0b, 0xcc, 0xee, 0x04, 0x73, 0x29, 0x8b, 0x6f, 0xf6, 0x53, 0x03, 0xf6, 0x23, 0xf6, 0xea, 0xda
        /* <DEDUP_REMOVED lines=125> */
	.type		mrg32k3aM2SubSeq,@object
	.size		mrg32k3aM2SubSeq,(mrg32k3aM1 - mrg32k3aM2SubSeq)
mrg32k3aM2SubSeq:
        /* <DEDUP_REMOVED lines=126> */
	.type		mrg32k3aM1,@object
	.size		mrg32k3aM1,(mrg32k3aM1Seq - mrg32k3aM1)
mrg32k3aM1:
        /* <DEDUP_REMOVED lines=144> */
	.type		mrg32k3aM1Seq,@object
	.size		mrg32k3aM1Seq,(mrg32k3aM2 - mrg32k3aM1Seq)
mrg32k3aM1Seq:
        /* <DEDUP_REMOVED lines=144> */
	.type		mrg32k3aM2,@object
	.size		mrg32k3aM2,(mrg32k3aM2Seq - mrg32k3aM2)
mrg32k3aM2:
        /* <DEDUP_REMOVED lines=144> */
	.type		mrg32k3aM2Seq,@object
	.size		mrg32k3aM2Seq,(precalc_xorwow_matrix - mrg32k3aM2Seq)
mrg32k3aM2Seq:
        /* <DEDUP_REMOVED lines=144> */
	.type		precalc_xorwow_matrix,@object
	.size		precalc_xorwow_matrix,(precalc_xorwow_offset_matrix - precalc_xorwow_matrix)
precalc_xorwow_matrix:
        /* <DEDUP_REMOVED lines=6400> */
	.type		precalc_xorwow_offset_matrix,@object
	.size		precalc_xorwow_offset_matrix,($str - precalc_xorwow_offset_matrix)
precalc_xorwow_offset_matrix:
        /* <DEDUP_REMOVED lines=6400> */
	.type		$str,@object
	.size		$str,($str$1 - $str)
$str:
        /*353c0*/ 	.byte	0x45, 0x52, 0x52, 0x4f, 0x52, 0x20, 0x45, 0x52, 0x52, 0x4f, 0x52, 0x20, 0x45, 0x52, 0x52, 0x4f
        /*353d0*/ 	.byte	0x52, 0x20, 0x45, 0x4d, 0x50, 0x54, 0x59, 0x20, 0x31, 0x54, 0x52, 0x45, 0x45, 0x20, 0x25, 0x64
        /*353e0*/ 	.byte	0x0a, 0x00
	.type		$str$1,@object
	.size		$str$1,(.L_10 - $str$1)
$str$1:
        /*353e2*/ 	.byte	0x45, 0x52, 0x52, 0x4f, 0x52, 0x20, 0x45, 0x52, 0x52, 0x4f, 0x52, 0x20, 0x45, 0x52, 0x52, 0x4f
        /*353f2*/ 	.byte	0x52, 0x20, 0x45, 0x4d, 0x50, 0x54, 0x59, 0x20, 0x32, 0x54, 0x52, 0x45, 0x45, 0x20, 0x25, 0x64
        /*35402*/ 	.byte	0x0a, 0x00
.L_10:


//--------------------- .nv.shared._Z19kernel_update_treesPfPiiS0_S_i --------------------------
	.section	.nv.shared._Z19kernel_update_treesPfPiiS0_S_i,"aw",@nobits
	.sectionflags	@""
	.align	16
	.zero		1024


//--------------------- .nv.shared.reserved.0     --------------------------
	.section	.nv.shared.reserved.0,"aw",@nobits
	.weak		__nv_reservedSMEM_offset_0_alias
	.size		__nv_reservedSMEM_offset_0_alias, 0, 64
	.other		__nv_reservedSMEM_offset_0_alias,@"STO_CUDA_RESERVED_SHARED STV_DEFAULT"
__nv_reservedSMEM_offset_0_alias:
	.zero		0
	.zero		64


//--------------------- .nv.shared._Z27kernel_place_best_feat_cutsPiS_S_PfS_S0_ii --------------------------
	.section	.nv.shared._Z27kernel_place_best_feat_cutsPiS_S_PfS_S0_ii,"aw",@nobits
	.sectionflags	@""
	.align	16
	.zero		1024


//--------------------- .nv.shared._Z28kernel_populate_class_countsPfS_PiS0_S0_S_S0_iii --------------------------
	.section	.nv.shared._Z28kernel_populate_class_countsPfS_PiS0_S0_S_S0_iii,"aw",@nobits
	.sectionflags	@""
	.align	16
	.zero		1024


//--------------------- .nv.shared._Z24kernel_populate_feat_cutPiPfS0_iiP17curandStateXORWOW --------------------------
	.section	.nv.shared._Z24kernel_populate_feat_cutPiPfS0_iiP17curandStateXORWOW,"aw",@nobits
	.sectionflags	@""
	.align	16
	.zero		1024


//--------------------- .nv.shared._Z30kernel_populate_valid_feat_idxPiS_iP17curandStateXORWOW --------------------------
	.section	.nv.shared._Z30kernel_populate_valid_feat_idxPiS_iP17curandStateXORWOW,"aw",@nobits
	.sectionflags	@""
	.align	16
	.zero		1024


//--------------------- .nv.shared._Z32kernel_depopulate_valid_feat_idxPiii --------------------------
	.section	.nv.shared._Z32kernel_depopulate_valid_feat_idxPiii,"aw",@nobits
	.sectionflags	@""
	.align	16
	.zero		1024


//--------------------- .nv.shared._Z29kernel_collect_num_valid_featPiPfi --------------------------
	.section	.nv.shared._Z29kernel_collect_num_valid_featPiPfi,"aw",@nobits
	.sectionflags	@""
	.align	16
	.zero		1024


//--------------------- .nv.shared._Z22kernel_collect_min_maxPfPiiiiS_ --------------------------
	.section	.nv.shared._Z22kernel_collect_min_maxPfPiiiiS_,"aw",@nobits
	.sectionflags	@""
	.align	16
	.zero		1024


//--------------------- .nv.shared._Z29kernel_check_node_terminationPfiS_PiiS0_S0_ --------------------------
	.section	.nv.shared._Z29kernel_check_node_terminationPfiS_PiiS0_S0_,"aw",@nobits
	.sectionflags	@""
	.align	16
	.zero		1024


//--------------------- .nv.shared._Z20kernel_advance_treesPfS_iiiPi --------------------------
	.section	.nv.shared._Z20kernel_advance_treesPfS_iiiPi,"aw",@nobits
	.sectionflags	@""
	.align	16
	.zero		1024


//--------------------- .nv.shared._Z21kernel_traverse_treesPfS_iiPi --------------------------
	.section	.nv.shared._Z21kernel_traverse_treesPfS_iiPi,"aw",@nobits
	.sectionflags	@""
	.align	16
	.zero		1024


//--------------------- .nv.shared._Z27kernel_refresh_tree_is_donePiS_i --------------------------
	.section	.nv.shared._Z27kernel_refresh_tree_is_donePiS_i,"aw",@nobits
	.sectionflags	@""
	.align	16
	.zero		1024


//--------------------- .nv.shared._Z27kernel_initialize_batch_posPiii --------------------------
	.section	.nv.shared._Z27kernel_initialize_batch_posPiii,"aw",@nobits
	.sectionflags	@""
	.align	16
	.zero		1024


//--------------------- .nv.shared._Z23kernel_initialize_treesPfPii --------------------------
	.section	.nv.shared._Z23kernel_initialize_treesPfPii,"aw",@nobits
	.sectionflags	@""
	.align	16
	.zero		1024


//--------------------- .nv.shared._Z19get_max_tree_lengthPiiS_ --------------------------
	.section	.nv.shared._Z19get_max_tree_lengthPiiS_,"aw",@nobits
	.sectionflags	@""
	.align	16
	.zero		1024


//--------------------- .nv.shared._Z11init_randomjP17curandStateXORWOW --------------------------
	.section	.nv.shared._Z11init_randomjP17curandStateXORWOW,"aw",@nobits
	.sectionflags	@""
	.align	16
	.zero		1024


//--------------------- .nv.constant0._Z19kernel_update_treesPfPiiS0_S_i --------------------------
	.section	.nv.constant0._Z19kernel_update_treesPfPiiS0_S_i,"a",@progbits
	.sectionflags	@""
	.align	4
.nv.constant0._Z19kernel_update_treesPfPiiS0_S_i:
	.zero		940


//--------------------- .nv.constant0._Z27kernel_place_best_feat_cutsPiS_S_PfS_S0_ii --------------------------
	.section	.nv.constant0._Z27kernel_place_best_feat_cutsPiS_S_PfS_S0_ii,"a",@progbits
	.sectionflags	@""
	.align	4
.nv.constant0._Z27kernel_place_best_feat_cutsPiS_S_PfS_S0_ii:
	.zero		952


//--------------------- .nv.constant0._Z28kernel_populate_class_countsPfS_PiS0_S0_S_S0_iii --------------------------
	.section	.nv.constant0._Z28kernel_populate_class_countsPfS_PiS0_S0_S_S0_iii,"a",@progbits
	.sectionflags	@""
	.align	4
.nv.constant0._Z28kernel_populate_class_countsPfS_PiS0_S0_S_S0_iii:
	.zero		964


//--------------------- .nv.constant0._Z24kernel_populate_feat_cutPiPfS0_iiP17curandStateXORWOW --------------------------
	.section	.nv.constant0._Z24kernel_populate_feat_cutPiPfS0_iiP17curandStateXORWOW,"a",@progbits
	.sectionflags	@""
	.align	4
.nv.constant0._Z24kernel_populate_feat_cutPiPfS0_iiP17curandStateXORWOW:
	.zero		936


//--------------------- .nv.constant0._Z30kernel_populate_valid_feat_idxPiS_iP17curandStateXORWOW --------------------------
	.section	.nv.constant0._Z30kernel_populate_valid_feat_idxPiS_iP17curandStateXORWOW,"a",@progbits
	.sectionflags	@""
	.align	4
.nv.constant0._Z30kernel_populate_valid_feat_idxPiS_iP17curandStateXORWOW:
	.zero		928


//--------------------- .nv.constant0._Z32kernel_depopulate_valid_feat_idxPiii --------------------------
	.section	.nv.constant0._Z32kernel_depopulate_valid_feat_idxPiii,"a",@progbits
	.sectionflags	@""
	.align	4
.nv.constant0._Z32kernel_depopulate_valid_feat_idxPiii:
	.zero		912


//--------------------- .nv.constant0._Z29kernel_collect_num_valid_featPiPfi --------------------------
	.section	.nv.constant0._Z29kernel_collect_num_valid_featPiPfi,"a",@progbits
	.sectionflags	@""
	.align	4
.nv.constant0._Z29kernel_collect_num_valid_featPiPfi:
	.zero		916


//--------------------- .nv.constant0._Z22kernel_collect_min_maxPfPiiiiS_ --------------------------
	.section	.nv.constant0._Z22kernel_collect_min_maxPfPiiiiS_,"a",@progbits
	.sectionflags	@""
	.align	4
.nv.constant0._Z22kernel_collect_min_maxPfPiiiiS_:
	.zero		936


//--------------------- .nv.constant0._Z29kernel_check_node_terminationPfiS_PiiS0_S0_ --------------------------
	.section	.nv.constant0._Z29kernel_check_node_terminationPfiS_PiiS0_S0_,"a",@progbits
	.sectionflags	@""
	.align	4
.nv.constant0._Z29kernel_check_node_terminationPfiS_PiiS0_S0_:
	.zero		952


//--------------------- .nv.constant0._Z20kernel_advance_treesPfS_iiiPi --------------------------
	.section	.nv.constant0._Z20kernel_advance_treesPfS_iiiPi,"a",@progbits
	.sectionflags	@""
	.align	4
.nv.constant0._Z20kernel_advance_treesPfS_iiiPi:
	.zero		936


//--------------------- .nv.constant0._Z21kernel_traverse_treesPfS_iiPi --------------------------
	.section	.nv.constant0._Z21kernel_traverse_treesPfS_iiPi,"a",@progbits
	.sectionflags	@""
	.align	4
.nv.constant0._Z21kernel_traverse_treesPfS_iiPi:
	.zero		928


//--------------------- .nv.constant0._Z27kernel_refresh_tree_is_donePiS_i --------------------------
	.section	.nv.constant0._Z27kernel_refresh_tree_is_donePiS_i,"a",@progbits
	.sectionflags	@""
	.align	4
.nv.constant0._Z27kernel_refresh_tree_is_donePiS_i:
	.zero		916


//--------------------- .nv.constant0._Z27kernel_initialize_batch_posPiii --------------------------
	.section	.nv.constant0._Z27kernel_initialize_batch_posPiii,"a",@progbits
	.sectionflags	@""
	.align	4
.nv.constant0._Z27kernel_initialize_batch_posPiii:
	.zero		912


//--------------------- .nv.constant0._Z23kernel_initialize_treesPfPii --------------------------
	.section	.nv.constant0._Z23kernel_initialize_treesPfPii,"a",@progbits
	.sectionflags	@""
	.align	4
.nv.constant0._Z23kernel_initialize_treesPfPii:
	.zero		916


//--------------------- .nv.constant0._Z19get_max_tree_lengthPiiS_ --------------------------
	.section	.nv.constant0._Z19get_max_tree_lengthPiiS_,"a",@progbits
	.sectionflags	@""
	.align	4
.nv.constant0._Z19get_max_tree_lengthPiiS_:
	.zero		920


//--------------------- .nv.constant0._Z11init_randomjP17curandStateXORWOW --------------------------
	.section	.nv.constant0._Z11init_randomjP17curandStateXORWOW,"a",@progbits
	.sectionflags	@""
	.align	4
.nv.constant0._Z11init_randomjP17curandStateXORWOW:
	.zero		912


//--------------------- SYMBOLS --------------------------

	.type		.nv.reservedSmem.offset0,@object
	.size		.nv.reservedSmem.offset0,0x4
	.type		.nv.reservedSmem.cap,@object
	.size		.nv.reservedSmem.cap,0x4
	.type		vprintf,@function
